def gluon_tcgen05(
    a_ptr,
    b_ptr,
    c_ptr,
    M,
    N,
    K,
    stride_am,
    stride_bk,
    stride_cm,
    BLOCK_M: gl.constexpr,
    BLOCK_N: gl.constexpr,
    BLOCK_K: gl.constexpr,
    DTYPE: gl.constexpr,
    A_LAYOUT: gl.constexpr,
    B_LAYOUT: gl.constexpr,
    C_LAYOUT: gl.constexpr,
    B_SHAPE: gl.constexpr,
    TMEM_LAYOUT: gl.constexpr,
    TMEM_REG: gl.constexpr,
    TRANS_B: gl.constexpr,
    NUM_BUFFERS: gl.constexpr,
):
    a_desc = tma.make_tensor_descriptor(
        a_ptr, [M, K], [stride_am, 1], [BLOCK_M, BLOCK_K], A_LAYOUT
    )
    b_desc = tma.make_tensor_descriptor(
        b_ptr,
        [N, K] if TRANS_B else [K, N],
        [stride_bk, 1],
        B_SHAPE,
        B_LAYOUT,
    )
    c_desc = tma.make_tensor_descriptor(
        c_ptr, [M, N], [stride_cm, 1], [BLOCK_M, BLOCK_N], C_LAYOUT
    )

    a_bufs = gl.allocate_shared_memory(
        DTYPE, [NUM_BUFFERS, BLOCK_M, BLOCK_K], A_LAYOUT
    )
    b_bufs = gl.allocate_shared_memory(DTYPE, [NUM_BUFFERS] + B_SHAPE, B_LAYOUT)

    pid_m = gl.program_id(0)
    pid_n = gl.program_id(1)
    off_m = pid_m * BLOCK_M
    off_n = pid_n * BLOCK_N

    tma_bars = gl.allocate_shared_memory(
        gl.int64, [NUM_BUFFERS, 1], mbarrier.MBarrierLayout()
    )
    mma_bars = gl.allocate_shared_memory(
        gl.int64, [NUM_BUFFERS, 1], mbarrier.MBarrierLayout()
    )
    for i in gl.static_range(NUM_BUFFERS):
        mbarrier.init(tma_bars.index(i), count=1)
        mbarrier.init(mma_bars.index(i), count=1)

    acc_tmem = allocate_tensor_memory(gl.float32, [BLOCK_M, BLOCK_N], TMEM_LAYOUT)
    idx = 0
    phase = 0
    use_acc = False
    for k in range(0, K, BLOCK_K):
        a = a_bufs.index(idx)
        b = b_bufs.index(idx)
        tma_bar = tma_bars.index(idx)
        mma_bar = mma_bars.index(idx)
        mbarrier.expect(
            tma_bar, a_desc.block_type.nbytes + b_desc.block_type.nbytes
        )
        tma.async_copy_global_to_shared(a_desc, [off_m, k], tma_bar, a)
        tma.async_copy_global_to_shared(
            b_desc, [off_n, k] if TRANS_B else [k, off_n], tma_bar, b
        )
        mbarrier.wait(tma_bar, phase=phase)

        if TRANS_B:
            b = b.permute((1, 0))
        tcgen05_mma(a, b, acc_tmem, use_acc=use_acc)
        tcgen05_commit(mma_bar)
        mbarrier.wait(mma_bar, phase=phase)
        use_acc = True

        idx += 1
        if idx == NUM_BUFFERS:
            idx = 0
            phase ^= 1

    for i in gl.static_range(NUM_BUFFERS):
        mbarrier.invalidate(tma_bars.index(i))
        mbarrier.invalidate(mma_bars.index(i))

    acc = acc_tmem.load(TMEM_REG)
    c_smem = gl.allocate_shared_memory(DTYPE, [BLOCK_M, BLOCK_N], C_LAYOUT)
    c_smem.store(acc.to(DTYPE))
    fence_async_shared()
    tma.async_copy_shared_to_global(c_desc, [off_m, off_n], c_smem)
    tma.store_wait(pendings=0)

# config = {"BLOCK_K": 32, "BLOCK_M": 128, "BLOCK_N": 128, "arch": "sm_100", "dtype": "fp16", "num_buffers": 4, "num_warps": 4, "trans_b": 0}
# arch = sm_100


// ===== COMPILED SASS (sm_100a) =====

	.target	sm_100a

	.elftype	@"ET_EXEC"


//--------------------- .note.nv.tkinfo           --------------------------
	.section	.note.nv.tkinfo,"",@"SHT_NOTE"
	.sectionflags	@"SHF_NOTE_NV_TKINFO"
	.tkinfo
        /*0018*/ 	.word	0x00000081
        /*0030*/ 	.string	""
        /*0030*/ 	.string	"ptxas-blackwell"
        /*0030*/ 	.string	"Cuda compilation tools, release 12.9, V12.9.86"
        /*0030*/ 	.string	"Build cuda_12.9.r12.9/compiler.36037853_0"
        /*0030*/ 	.string	"-v  -suppress-debug-info  -lineinfo  -arch sm_100a "



//--------------------- .note.nv.cuver            --------------------------
	.section	.note.nv.cuver,"",@"SHT_NOTE"
	.sectionflags	@"SHF_NOTE_NV_CUVER"
        /*0018*/ 	.short	0x0001
        /*001a*/ 	.short	0x0064
        /*001c*/ 	.short	0x0001
        /*001e*/ 	.short	0x0000
        /*0020*/ 	.short	0x0001
        /*0022*/ 	.short	0x0000


//--------------------- .nv.info                  --------------------------
	.section	.nv.info,"",@"SHT_CUDA_INFO"
	.align	4


	//----- nvinfo : EIATTR_REGCOUNT
	.align		4
        /*0000*/ 	.byte	0x04, 0x2f
        /*0002*/ 	.short	(.L_4 - .L_3)
	.align		4
.L_3:
        /*0004*/ 	.word	index@(gluon_tcgen05)
        /*0008*/ 	.word	0x00000087


	//----- nvinfo : EIATTR_FRAME_SIZE
	.align		4
.L_4:
        /*000c*/ 	.byte	0x04, 0x11
        /*000e*/ 	.short	(.L_6 - .L_5)
	.align		4
.L_5:
        /*0010*/ 	.word	index@($__internal_2_$__cuda_sm10x_tcgen05_guardrail_trap_unallocated_columns_being_dealloced)
        /*0014*/ 	.word	0x00000000


	//----- nvinfo : EIATTR_FRAME_SIZE
	.align		4
.L_6:
        /*0018*/ 	.byte	0x04, 0x11
        /*001a*/ 	.short	(.L_8 - .L_7)
	.align		4
.L_7:
        /*001c*/ 	.word	index@($__internal_1_$__cuda_sm10x_tcgen05_guardrail_trap_phase_invalid_during_alloc)
        /*0020*/ 	.word	0x00000000


	//----- nvinfo : EIATTR_FRAME_SIZE
	.align		4
.L_8:
        /*0024*/ 	.byte	0x04, 0x11
        /*0026*/ 	.short	(.L_10 - .L_9)
	.align		4
.L_9:
        /*0028*/ 	.word	index@($__internal_0_$__cuda_sm10x_tcgen05_guardrail_trap_col_being_dealloced_not_returned_by_alloc)
        /*002c*/ 	.word	0x00000000


	//----- nvinfo : EIATTR_FRAME_SIZE
	.align		4
.L_10:
        /*0030*/ 	.byte	0x04, 0x11
        /*0032*/ 	.short	(.L_12 - .L_11)
	.align		4
.L_11:
        /*0034*/ 	.word	index@(gluon_tcgen05)
        /*0038*/ 	.word	0x00000000


	//----- nvinfo : EIATTR_MIN_STACK_SIZE
	.align		4
.L_12:
        /*003c*/ 	.byte	0x04, 0x12
        /*003e*/ 	.short	(.L_14 - .L_13)
	.align		4
.L_13:
        /*0040*/ 	.word	index@(gluon_tcgen05)
        /*0044*/ 	.word	0x00000000
.L_14:


//--------------------- .nv.info.gluon_tcgen05    --------------------------
	.section	.nv.info.gluon_tcgen05,"",@"SHT_CUDA_INFO"
	.sectionflags	@""
	.align	4


	//----- nvinfo : EIATTR_CUDA_API_VERSION
	.align		4
        /*0000*/ 	.byte	0x04, 0x37
        /*0002*/ 	.short	(.L_16 - .L_15)
.L_15:
        /*0004*/ 	.word	0x00000081


	//----- nvinfo : EIATTR_KPARAM_INFO
	.align		4
.L_16:
        /*0008*/ 	.byte	0x04, 0x17
        /*000a*/ 	.short	(.L_18 - .L_17)
.L_17:
        /*000c*/ 	.word	0x00000000
        /*0010*/ 	.short	0x000a
        /*0012*/ 	.short	0x0048
        /*0014*/ 	.byte	0x00, 0xf4, 0x21, 0x00


	//----- nvinfo : EIATTR_KPARAM_INFO
	.align		4
.L_18:
        /*0018*/ 	.byte	0x04, 0x17
        /*001a*/ 	.short	(.L_20 - .L_19)
.L_19:
        /*001c*/ 	.word	0x00000000
        /*0020*/ 	.short	0x0009
        /*0022*/ 	.short	0x0040
        /*0024*/ 	.byte	0x00, 0xf4, 0x21, 0x00


	//----- nvinfo : EIATTR_KPARAM_INFO
	.align		4
.L_20:
        /*0028*/ 	.byte	0x04, 0x17
        /*002a*/ 	.short	(.L_22 - .L_21)
.L_21:
        /*002c*/ 	.word	0x00000000
        /*0030*/ 	.short	0x0008
        /*0032*/ 	.short	0x0038
        /*0034*/ 	.byte	0x00, 0xf0, 0x21, 0x00


	//----- nvinfo : EIATTR_KPARAM_INFO
	.align		4
.L_22:
        /*0038*/ 	.byte	0x04, 0x17
        /*003a*/ 	.short	(.L_24 - .L_23)
.L_23:
        /*003c*/ 	.word	0x00000000
        /*0040*/ 	.short	0x0007
        /*0042*/ 	.short	0x0030
        /*0044*/ 	.byte	0x00, 0xf0, 0x21, 0x00


	//----- nvinfo : EIATTR_KPARAM_INFO
	.align		4
.L_24:
        /*0048*/ 	.byte	0x04, 0x17
        /*004a*/ 	.short	(.L_26 - .L_25)
.L_25:
        /*004c*/ 	.word	0x00000000
        /*0050*/ 	.short	0x0006
        /*0052*/ 	.short	0x0028
        /*0054*/ 	.byte	0x00, 0xf0, 0x21, 0x00


	//----- nvinfo : EIATTR_KPARAM_INFO
	.align		4
.L_26:
        /*0058*/ 	.byte	0x04, 0x17
        /*005a*/ 	.short	(.L_28 - .L_27)
.L_27:
        /*005c*/ 	.word	0x00000000
        /*0060*/ 	.short	0x0005
        /*0062*/ 	.short	0x0020
        /*0064*/ 	.byte	0x00, 0xf0, 0x11, 0x00


	//----- nvinfo : EIATTR_KPARAM_INFO
	.align		4
.L_28:
        /*0068*/ 	.byte	0x04, 0x17
        /*006a*/ 	.short	(.L_30 - .L_29)
.L_29:
        /*006c*/ 	.word	0x00000000
        /*0070*/ 	.short	0x0004
        /*0072*/ 	.short	0x001c
        /*0074*/ 	.byte	0x00, 0xf0, 0x11, 0x00


	//----- nvinfo : EIATTR_KPARAM_INFO
	.align		4
.L_30:
        /*0078*/ 	.byte	0x04, 0x17
        /*007a*/ 	.short	(.L_32 - .L_31)
.L_31:
        /*007c*/ 	.word	0x00000000
        /*0080*/ 	.short	0x0003
        /*0082*/ 	.short	0x0018
        /*0084*/ 	.byte	0x00, 0xf0, 0x11, 0x00


	//----- nvinfo : EIATTR_KPARAM_INFO
	.align		4
.L_32:
        /*0088*/ 	.byte	0x04, 0x17
        /*008a*/ 	.short	(.L_34 - .L_33)
.L_33:
        /*008c*/ 	.word	0x00000000
        /*0090*/ 	.short	0x0002
        /*0092*/ 	.short	0x0010
        /*0094*/ 	.byte	0x00, 0xf4, 0x21, 0x00


	//----- nvinfo : EIATTR_KPARAM_INFO
	.align		4
.L_34:
        /*0098*/ 	.byte	0x04, 0x17
        /*009a*/ 	.short	(.L_36 - .L_35)
.L_35:
        /*009c*/ 	.word	0x00000000
        /*00a0*/ 	.short	0x0001
        /*00a2*/ 	.short	0x0008
        /*00a4*/ 	.byte	0x00, 0xf4, 0x21, 0x00


	//----- nvinfo : EIATTR_KPARAM_INFO
	.align		4
.L_36:
        /*00a8*/ 	.byte	0x04, 0x17
        /*00aa*/ 	.short	(.L_38 - .L_37)
.L_37:
        /*00ac*/ 	.word	0x00000000
        /*00b0*/ 	.short	0x0000
        /*00b2*/ 	.short	0x0000
        /*00b4*/ 	.byte	0x00, 0xf4, 0x21, 0x00


	//----- nvinfo : EIATTR_AT_ENTRY_FRAGMENTS
	.align		4
.L_38:
        /*00b8*/ 	.byte	0x04, 0x4f
        /*00ba*/ 	.short	(.L_40 - .L_39)


	//   ....[0]....
.L_39:
        /*00bc*/ 	.word	0x00000004


	//----- nvinfo : EIATTR_RESERVED_SMEM_USED
	.align		4
.L_40:
        /*00c0*/ 	.byte	0x01, 0x41
	.zero		2


	//----- nvinfo : EIATTR_SPARSE_MMA_MASK
	.align		4
        /*00c4*/ 	.byte	0x03, 0x50
        /*00c6*/ 	.short	0x0000


	//----- nvinfo : EIATTR_TCGEN05_1CTA_USED
	.align		4
        /*00c8*/ 	.byte	0x01, 0x51
	.zero		2


	//----- nvinfo : EIATTR_MAXREG_COUNT
	.align		4
        /*00cc*/ 	.byte	0x03, 0x1b
        /*00ce*/ 	.short	0x00ff


	//----- nvinfo : EIATTR_NUM_BARRIERS
	.align		4
        /*00d0*/ 	.byte	0x02, 0x4c
        /*00d2*/ 	.byte	0x01
	.zero		1


	//----- nvinfo : EIATTR_INT_WARP_WIDE_INSTR_OFFSETS
	.align		4
        /*00d4*/ 	.byte	0x04, 0x31
        /*00d6*/ 	.short	(.L_42 - .L_41)


	//   ....[0]....
.L_41:
        /*00d8*/ 	.word	0x00001720


	//   ....[1]....
        /*00dc*/ 	.word	0x00001740


	//   ....[2]....
        /*00e0*/ 	.word	0x000017c0


	//   ....[3]....
        /*00e4*/ 	.word	0x00001ba0


	//   ....[4]....
        /*00e8*/ 	.word	0x00001bb0


	//   ....[5]....
        /*00ec*/ 	.word	0x00001bc0


	//   ....[6]....
        /*00f0*/ 	.word	0x00001bd0


	//   ....[7]....
        /*00f4*/ 	.word	0x00001ea0


	//   ....[8]....
        /*00f8*/ 	.word	0x00001eb0


	//   ....[9]....
        /*00fc*/ 	.word	0x00002040


	//   ....[10]....
        /*0100*/ 	.word	0x000020a0


	//   ....[11]....
        /*0104*/ 	.word	0x000020b0


	//   ....[12]....
        /*0108*/ 	.word	0x000020e0


	//   ....[13]....
        /*010c*/ 	.word	0x00002300


	//   ....[14]....
        /*0110*/ 	.word	0x00002310


	//   ....[15]....
        /*0114*/ 	.word	0x00002680


	//   ....[16]....
        /*0118*/ 	.word	0x00002690


	//   ....[17]....
        /*011c*/ 	.word	0x00002e00


	//   ....[18]....
        /*0120*/ 	.word	0x00002e50


	//----- nvinfo : EIATTR_COOP_GROUP_MASK_REGIDS
	.align		4
.L_42:
        /*0124*/ 	.byte	0x04, 0x29
        /*0126*/ 	.short	(.L_44 - .L_43)


	//   ....[0]....
.L_43:
        /*0128*/ 	.word	0xffffffff


	//   ....[1]....
        /*012c*/ 	.word	0xffffffff


	//   ....[2]....
        /*0130*/ 	.word	0xffffffff


	//   ....[3]....
        /*0134*/ 	.word	0xffffffff


	//   ....[4]....
        /*0138*/ 	.word	0xffffffff


	//   ....[5]....
        /*013c*/ 	.word	0xffffffff


	//   ....[6]....
        /*0140*/ 	.word	0xffffffff


	//   ....[7]....
        /*0144*/ 	.word	0xffffffff


	//   ....[8]....
        /*0148*/ 	.word	0xffffffff


	//   ....[9]....
        /*014c*/ 	.word	0xffffffff


	//----- nvinfo : EIATTR_COOP_GROUP_INSTR_OFFSETS
	.align		4
.L_44:
        /*0150*/ 	.byte	0x04, 0x28
        /*0152*/ 	.short	(.L_46 - .L_45)


	//   ....[0]....
.L_45:
        /*0154*/ 	.word	0x00000050


	//   ....[1]....
        /*0158*/ 	.word	0x00000310


	//   ....[2]....
        /*015c*/ 	.word	0x00000500


	//   ....[3]....
        /*0160*/ 	.word	0x000009c0


	//   ....[4]....
        /*0164*/ 	.word	0x00000b00


	//   ....[5]....
        /*0168*/ 	.word	0x00000fb0


	//   ....[6]....
        /*016c*/ 	.word	0x000010f0


	//   ....[7]....
        /*0170*/ 	.word	0x000015e0


	//   ....[8]....
        /*0174*/ 	.word	0x00002c90


	//   ....[9]....
        /*0178*/ 	.word	0x00002f00


	//----- nvinfo : EIATTR_VRC_CTA_INIT_COUNT
	.align		4
.L_46:
        /*017c*/ 	.byte	0x02, 0x4a
        /*017e*/ 	.byte	0x80
	.zero		1


	//----- nvinfo : EIATTR_MBARRIER_INSTR_OFFSETS
	.align		4
        /*0180*/ 	.byte	0x04, 0x39
        /*0182*/ 	.short	(.L_48 - .L_47)


	//   ....[0]....
.L_47:
        /*0184*/ 	.word	0x000017e0
        /*0188*/ 	.word	0x000000ff
        /*018c*/ 	.word	0x00010000
        /*0190*/ 	.short	0x0100
        /*0192*/ 	.byte	0x08
	.zero		1


	//   ....[1]....
        /*0194*/ 	.word	0x000017f0
        /*0198*/ 	.word	0x000000ff
        /*019c*/ 	.word	0x00010020
        /*01a0*/ 	.short	0x0100
        /*01a2*/ 	.byte	0x08
	.zero		1


	//   ....[2]....
        /*01a4*/ 	.word	0x000018a0
        /*01a8*/ 	.word	0x000000ff
        /*01ac*/ 	.word	0x00010008
        /*01b0*/ 	.short	0x0100
        /*01b2*/ 	.byte	0x08
	.zero		1


	//   ....[3]....
        /*01b4*/ 	.word	0x000018b0
        /*01b8*/ 	.word	0x000000ff
        /*01bc*/ 	.word	0x00010028
        /*01c0*/ 	.short	0x0100
        /*01c2*/ 	.byte	0x08
	.zero		1


	//   ....[4]....
        /*01c4*/ 	.word	0x00001990
        /*01c8*/ 	.word	0x000000ff
        /*01cc*/ 	.word	0x00010010
        /*01d0*/ 	.short	0x0100
        /*01d2*/ 	.byte	0x08
	.zero		1


	//   ....[5]....
        /*01d4*/ 	.word	0x000019a0
        /*01d8*/ 	.word	0x000000ff
        /*01dc*/ 	.word	0x00010030
        /*01e0*/ 	.short	0x0100
        /*01e2*/ 	.byte	0x08
	.zero		1


	//   ....[6]....
        /*01e4*/ 	.word	0x00001ab0
        /*01e8*/ 	.word	0x000000ff
        /*01ec*/ 	.word	0x00010018
        /*01f0*/ 	.short	0x0100
        /*01f2*/ 	.byte	0x08
	.zero		1


	//   ....[7]....
        /*01f4*/ 	.word	0x00001ac0
        /*01f8*/ 	.word	0x000000ff
        /*01fc*/ 	.word	0x00010038
        /*0200*/ 	.short	0x0100
        /*0202*/ 	.byte	0x08
	.zero		1


	//   ....[8]....
        /*0204*/ 	.word	0x00001cc0
        /*0208*/ 	.word	0x000000ff
        /*020c*/ 	.word	0x00010000
        /*0210*/ 	.short	0x010a
        /*0212*/ 	.byte	0x08
	.zero		1


	//   ....[9]....
        /*0214*/ 	.word	0x00001f00
        /*0218*/ 	.word	0x000000ff
        /*021c*/ 	.word	0x00010020
        /*0220*/ 	.short	0x010a
        /*0222*/ 	.byte	0x08
	.zero		1


	//   ....[10]....
        /*0224*/ 	.word	0x00002150
        /*0228*/ 	.word	0x000000ff
        /*022c*/ 	.word	0x00010000
        /*0230*/ 	.short	0x010a
        /*0232*/ 	.byte	0x19
	.zero		1


	//   ....[11]....
        /*0234*/ 	.word	0x00002350
        /*0238*/ 	.word	0x000000ff
        /*023c*/ 	.word	0x00010020
        /*0240*/ 	.short	0x010a
        /*0242*/ 	.byte	0x19
	.zero		1


	//   ....[12]....
        /*0244*/ 	.word	0x00002420
        /*0248*/ 	.word	0x000000ff
        /*024c*/ 	.word	0x00010000
        /*0250*/ 	.short	0x0108
        /*0252*/ 	.byte	0x08
	.zero		1


	//   ....[13]....
        /*0254*/ 	.word	0x00002430
        /*0258*/ 	.word	0x000000ff
        /*025c*/ 	.word	0x00010020
        /*0260*/ 	.short	0x0108
        /*0262*/ 	.byte	0x08
	.zero		1


	//   ....[14]....
        /*0264*/ 	.word	0x00002480
        /*0268*/ 	.word	0x000000ff
        /*026c*/ 	.word	0x00010008
        /*0270*/ 	.short	0x0108
        /*0272*/ 	.byte	0x08
	.zero		1


	//   ....[15]....
        /*0274*/ 	.word	0x00002490
        /*0278*/ 	.word	0x000000ff
        /*027c*/ 	.word	0x00010028
        /*0280*/ 	.short	0x0108
        /*0282*/ 	.byte	0x08
	.zero		1


	//   ....[16]....
        /*0284*/ 	.word	0x000024e0
        /*0288*/ 	.word	0x000000ff
        /*028c*/ 	.word	0x00010010
        /*0290*/ 	.short	0x0108
        /*0292*/ 	.byte	0x08
	.zero		1


	//   ....[17]....
        /*0294*/ 	.word	0x000024f0
        /*0298*/ 	.word	0x000000ff
        /*029c*/ 	.word	0x00010030
        /*02a0*/ 	.short	0x0108
        /*02a2*/ 	.byte	0x08
	.zero		1


	//   ....[18]....
        /*02a4*/ 	.word	0x00002540
        /*02a8*/ 	.word	0x000000ff
        /*02ac*/ 	.word	0x00010018
        /*02b0*/ 	.short	0x0108
        /*02b2*/ 	.byte	0x08
	.zero		1


	//   ....[19]....
        /*02b4*/ 	.word	0x00002550
        /*02b8*/ 	.word	0x000000ff
        /*02bc*/ 	.word	0x00010038
        /*02c0*/ 	.short	0x0108
        /*02c2*/ 	.byte	0x08
	.zero		1


	//   ....[20]....
        /*02c4*/ 	.word	0x00002f20
        /*02c8*/ 	.word	0x000000ff
        /*02cc*/ 	.word	0x00010000
        /*02d0*/ 	.short	0x010a
        /*02d2*/ 	.byte	0x08
	.zero		1


	//   ....[21]....
        /*02d4*/ 	.word	0x00002f50
        /*02d8*/ 	.word	0x000000ff
        /*02dc*/ 	.word	0x00010020
        /*02e0*/ 	.short	0x010a
        /*02e2*/ 	.byte	0x08
	.zero		1


	//   ....[22]....
        /*02e4*/ 	.word	0x00002f80
        /*02e8*/ 	.word	0x000000ff
        /*02ec*/ 	.word	0x00010000
        /*02f0*/ 	.short	0x010a
        /*02f2*/ 	.byte	0x19
	.zero		1


	//   ....[23]....
        /*02f4*/ 	.word	0x00002fb0
        /*02f8*/ 	.word	0x000000ff
        /*02fc*/ 	.word	0x00010020
        /*0300*/ 	.short	0x010a
        /*0302*/ 	.byte	0x19
	.zero		1


	//----- nvinfo : EIATTR_NUM_MBARRIERS
	.align		4
.L_48:
        /*0304*/ 	.byte	0x03, 0x38
        /*0306*/ 	.short	0x0008


	//----- nvinfo : EIATTR_EXIT_INSTR_OFFSETS
	.align		4
        /*0308*/ 	.byte	0x04, 0x1c
        /*030a*/ 	.short	(.L_50 - .L_49)


	//   ....[0]....
.L_49:
        /*030c*/ 	.word	0x00002f10


	//----- nvinfo : EIATTR_REQNTID
	.align		4
.L_50:
        /*0310*/ 	.byte	0x04, 0x10
        /*0312*/ 	.short	(.L_52 - .L_51)
.L_51:
        /*0314*/ 	.word	0x00000080
        /*0318*/ 	.word	0x00000001
        /*031c*/ 	.word	0x00000001


	//----- nvinfo : EIATTR_CRS_STACK_SIZE
	.align		4
.L_52:
        /*0320*/ 	.byte	0x04, 0x1e
        /*0322*/ 	.short	(.L_54 - .L_53)
.L_53:
        /*0324*/ 	.word	0x00000000


	//----- nvinfo : EIATTR_CBANK_PARAM_SIZE
	.align		4
.L_54:
        /*0328*/ 	.byte	0x03, 0x19
        /*032a*/ 	.short	0x0050


	//----- nvinfo : EIATTR_PARAM_CBANK
	.align		4
        /*032c*/ 	.byte	0x04, 0x0a
        /*032e*/ 	.short	(.L_56 - .L_55)
	.align		4
.L_55:
        /*0330*/ 	.word	index@(.nv.constant0.gluon_tcgen05)
        /*0334*/ 	.short	0x0380
        /*0336*/ 	.short	0x0050


	//----- nvinfo : EIATTR_SW_WAR
	.align		4
.L_56:
        /*0338*/ 	.byte	0x04, 0x36
        /*033a*/ 	.short	(.L_58 - .L_57)
.L_57:
        /*033c*/ 	.word	0x00000008
.L_58:


//--------------------- .nv.compat                --------------------------
	.section	.nv.compat,"",@"SHT_CUDA_COMPAT_INFO"
	.align	4
        /*0000*/ 	.byte	0x02, 0x02, 0x02, 0x00, 0x02, 0x05, 0x05, 0x00, 0x02, 0x03, 0x03, 0x00, 0x02, 0x06, 0x01, 0x00


//--------------------- .nv.callgraph             --------------------------
	.section	.nv.callgraph,"",@"SHT_CUDA_CALLGRAPH"
	.align	4
	.sectionentsize	8
	.align		4
        /*0000*/ 	.word	0x00000000
	.align		4
        /*0004*/ 	.word	0xffffffff
	.align		4
        /*0008*/ 	.word	0x00000000
	.align		4
        /*000c*/ 	.word	0xfffffffe
	.align		4
        /*0010*/ 	.word	0x00000000
	.align		4
        /*0014*/ 	.word	0xfffffffd
	.align		4
        /*0018*/ 	.word	0x00000000
	.align		4
        /*001c*/ 	.word	0xfffffffc


//--------------------- .text.gluon_tcgen05       --------------------------
	.section	.text.gluon_tcgen05,"ax",@progbits
	.align	128
        .global         gluon_tcgen05
        .type           gluon_tcgen05,@function
        .size           gluon_tcgen05,(.L_x_85 - gluon_tcgen05)
        .other          gluon_tcgen05,@"STO_CUDA_ENTRY STV_DEFAULT"
gluon_tcgen05:
.text.gluon_tcgen05:
[----:B------:R-:W1:Y:S01]  /*0000*/  LDC R1, c[0x0][0x37c] ;  /* 0x0000df00ff017b82 */ /* 0x000e620000000800 */
[----:B------:R-:W2:Y:S02]  /*0010*/  S2R R0, SR_TID.X ;  /* 0x0000000000007919 */ /* 0x000ea40000002100 */
[----:B--2---:R-:W-:-:S13]  /*0020*/  ISETP.GE.U32.AND P2, PT, R0, 0x20, PT ;  /* 0x000000200000780c */ /* 0x004fda0003f46070 */
[----:B------:R-:W-:Y:S05]  /*0030*/  @P2 BRA `(.L_x_0) ;  /* 0x0000000000b82947 */ /* 0x000fea0003800000 */
[----:B------:R-:W2:Y:S01]  /*0040*/  S2UR UR6, SR_CgaCtaId ;  /* 0x00000000000679c3 */ /* 0x000ea20000008800 */
[----:B------:R-:W-:Y:S01]  /*0050*/  NOP ;  /* 0x0000000000007918 */ /* 0x000fe20000000000 */
[----:B------:R-:W-:Y:S02]  /*0060*/  UMOV UR4, 0x40 ;  /* 0x0000004000047882 */ /* 0x000fe40000000000 */
[----:B--2---:R-:W-:-:S09]  /*0070*/  ULEA UR4, UR6, UR4, 0x18 ;  /* 0x0000000406047291 */ /* 0x004fd2000f8ec0ff */
[----:B------:R-:W2:Y:S01]  /*0080*/  LDS.U8 R2, [UR4] ;  /* 0x00000004ff027984 */ /* 0x000ea20008000000 */
[----:B------:R-:W-:Y:S02]  /*0090*/  UMOV UR4, 0x400 ;  /* 0x0000040000047882 */ /* 0x000fe40000000000 */
[----:B------:R-:W-:Y:S01]  /*00a0*/  ULEA UR4, UR6, UR4, 0x18 ;  /* 0x0000000406047291 */ /* 0x000fe2000f8ec0ff */
[----:B--2---:R-:W-:-:S13]  /*00b0*/  ISETP.NE.AND P0, PT, R2, RZ, PT ;  /* 0x000000ff0200720c */ /* 0x004fda0003f05270 */
[----:B------:R-:W-:Y:S05]  /*00c0*/  @P0 BRA `(.L_x_1) ;  /* 0x00000000007c0947 */ /* 0x000fea0003800000 */
[----:B------:R-:W-:-:S13]  /*00d0*/  ELECT P0, URZ, PT ;  /* 0x0000000000ff782f */ /* 0x000fda0003800000 */
[----:B------:R-:W-:Y:S05]  /*00e0*/  @!P0 BRA `(.L_x_2) ;  /* 0x0000000000848947 */ /* 0x000fea0003800000 */
[----:B------:R-:W-:Y:S01]  /*00f0*/  UMOV UR5, 0x4 ;  /* 0x0000000400057882 */ /* 0x000fe20000000000 */
[----:B------:R-:W-:Y:S02]  /*0100*/  IMAD.MOV.U32 R5, RZ, RZ, 0x1 ;  /* 0x00000001ff057424 */ /* 0x000fe400078e00ff */
[----:B------:R-:W-:Y:S02]  /*0110*/  IMAD.MOV.U32 R3, RZ, RZ, 0xf ;  /* 0x0000000fff037424 */ /* 0x000fe400078e00ff */
[----:B------:R-:W-:Y:S04]  /*0120*/  DEPBAR.LE SB2, 0x36 ;  /* 0x0000ad800000791a */ /* 0x000fe80000000000 */
[----:B------:R-:W2:Y:S02]  /*0130*/  UTCATOMSWS.FIND_AND_SET.ALIGN UP0, UR5, UR5 ;  /* 0x00000005000575e3 */ /* 0x000ea40008000800 */
[----:B--2---:R-:W-:-:S04]  /*0140*/  PLOP3.LUT P0, PT, PT, PT, UP0, 0x80, 0x8 ;  /* 0x000000000008781c */ /* 0x004fc80003f0f008 */
[----:B------:R-:W-:-:S04]  /*0150*/  SEL R2, RZ, 0xffffffff, !P0 ;  /* 0xffffffffff027807 */ /* 0x000fc80004000000 */
[----:B------:R-:W-:Y:S01]  /*0160*/  ISETP.NE.AND P0, PT, R2, RZ, PT ;  /* 0x000000ff0200720c */ /* 0x000fe20003f05270 */
[----:B------:R-:W-:-:S12]  /*0170*/  IMAD.U32 R2, RZ, RZ, UR5 ;  /* 0x00000005ff027e24 */ /* 0x000fd8000f8e00ff */
[----:B------:R-:W-:Y:S05]  /*0180*/  @P0 BRA `(.L_x_3) ;  /* 0x0000000000240947 */ /* 0x000fea0003800000 */
.L_x_4:
[----:B------:R-:W-:Y:S05]  /*0190*/  NANOSLEEP 0x64 ;  /* 0x000000640000795d */ /* 0x000fea0003800000 */
[----:B------:R-:W-:-:S05]  /*01a0*/  UMOV UR5, 0x4 ;  /* 0x0000000400057882 */ /* 0x000fca0000000000 */
[----:B------:R-:W-:Y:S04]  /*01b0*/  DEPBAR.LE SB2, 0x36 ;  /* 0x0000ad800000791a */ /* 0x000fe80000000000 */
[----:B------:R-:W2:Y:S02]  /*01c0*/  UTCATOMSWS.FIND_AND_SET.ALIGN UP0, UR5, UR5 ;  /* 0x00000005000575e3 */ /* 0x000ea40008000800 */
[----:B--2---:R-:W-:-:S04]  /*01d0*/  PLOP3.LUT P0, PT, PT, PT, UP0, 0x80, 0x8 ;  /* 0x000000000008781c */ /* 0x004fc80003f0f008 */
[----:B------:R-:W-:-:S04]  /*01e0*/  SEL R2, RZ, 0xffffffff, !P0 ;  /* 0xffffffffff027807 */ /* 0x000fc80004000000 */
[----:B------:R-:W-:Y:S01]  /*01f0*/  ISETP.NE.AND P0, PT, R2, RZ, PT ;  /* 0x000000ff0200720c */ /* 0x000fe20003f05270 */
[----:B------:R-:W-:-:S12]  /*0200*/  IMAD.U32 R2, RZ, RZ, UR5 ;  /* 0x00000005ff027e24 */ /* 0x000fd8000f8e00ff */
[----:B------:R-:W-:Y:S05]  /*0210*/  @!P0 BRA `(.L_x_4) ;  /* 0xfffffffc00dc8947 */ /* 0x000fea000383ffff */
.L_x_3:
[C---:B------:R-:W-:Y:S01]  /*0220*/  VIADD R4, R2.reuse, 0x10 ;  /* 0x0000001002047836 */ /* 0x040fe20000000000 */
[----:B------:R-:W-:Y:S01]  /*0230*/  UMOV UR5, 0x50 ;  /* 0x0000005000057882 */ /* 0x000fe20000000000 */
[----:B------:R-:W-:Y:S01]  /*0240*/  SHF.L.U32 R3, R3, R2, RZ ;  /* 0x0000000203037219 */ /* 0x000fe200000006ff */
[----:B------:R-:W-:Y:S01]  /*0250*/  ULEA UR5, UR6, UR5, 0x18 ;  /* 0x0000000506057291 */ /* 0x000fe2000f8ec0ff */
[----:B------:R-:W-:Y:S01]  /*0260*/  IMAD.SHL.U32 R2, R2, 0x20, RZ ;  /* 0x0000002002027824 */ /* 0x000fe200078e00ff */
[----:B------:R-:W-:-:S04]  /*0270*/  SHF.L.U32 R4, R5, R4, RZ ;  /* 0x0000000405047219 */ /* 0x000fc800000006ff */
[----:B------:R-:W-:-:S05]  /*0280*/  LOP3.LUT R3, R4, R3, RZ, 0xfc, !PT ;  /* 0x0000000304037212 */ /* 0x000fca00078efcff */
[----:B------:R2:W-:Y:S04]  /*0290*/  ATOMS.OR RZ, [UR5], R3 ;  /* 0x00000003ffff798c */ /* 0x0005e8000b000005 */
[----:B------:R2:W-:Y:S01]  /*02a0*/  STS [UR4], R2 ;  /* 0x00000002ff007988 */ /* 0x0005e20008000804 */
[----:B------:R-:W-:Y:S05]  /*02b0*/  BRA `(.L_x_2) ;  /* 0x0000000000107947 */ /* 0x000fea0003800000 */
.L_x_1:
[----:B------:R-:W-:Y:S01]  /*02c0*/  IMAD.MOV.U32 R3, RZ, RZ, -0x1 ;  /* 0xffffffffff037424 */ /* 0x000fe200078e00ff */
[----:B------:R-:W-:-:S04]  /*02d0*/  MOV R2, 0x300 ;  /* 0x0000030000027802 */ /* 0x000fc80000000f00 */
[----:B------:R2:W-:Y:S03]  /*02e0*/  STS [UR4], R3 ;  /* 0x00000003ff007988 */ /* 0x0005e60008000804 */
[----:B-12---:R-:W-:Y:S05]  /*02f0*/  CALL.REL.NOINC `($__internal_1_$__cuda_sm10x_tcgen05_guardrail_trap_phase_invalid_during_alloc) ;  /* 0x0000002c00447944 */ /* 0x006fea0003c00000 */
.L_x_2:
[----:B------:R-:W-:Y:S05]  /*0300*/  WARPSYNC.ALL ;  /* 0x0000000000007948 */ /* 0x000fea0003800000 */
[----:B------:R-:W-:Y:S01]  /*0310*/  NOP ;  /* 0x0000000000007918 */ /* 0x000fe20000000000 */
.L_x_0:
[----:B------:R-:W3:Y:S08]  /*0320*/  S2UR UR4, SR_CgaCtaId ;  /* 0x00000000000479c3 */ /* 0x000ef00000008800 */
[----:B------:R-:W-:Y:S01]  /*0330*/  BAR.SYNC.DEFER_BLOCKING 0x0 ;  /* 0x0000000000007b1d */ /* 0x000fe20000010000 */
[----:B------:R-:W-:-:S05]  /*0340*/  LOP3.LUT R132, R0, 0x7f, RZ, 0xc0, !PT ;  /* 0x0000007f00847812 */ /* 0x000fca00078ec0ff */
[----:B------:R-:W-:Y:S02]  /*0350*/  UMOV UR8, 0x400 ;  /* 0x0000040000087882 */ /* 0x000fe40000000000 */
[----:B------:R-:W4:Y:S08]  /*0360*/  LDC R4, c[0x0][0x398] ;  /* 0x0000e600ff047b82 */ /* 0x000f300000000800 */
[----:B------:R-:W5:Y:S01]  /*0370*/  LDC R12, c[0x0][0x3a0] ;  /* 0x0000e800ff0c7b82 */ /* 0x000f620000000800 */
[----:B---3--:R-:W-:-:S07]  /*0380*/  ULEA UR8, UR4, UR8, 0x18 ;  /* 0x0000000804087291 */ /* 0x008fce000f8ec0ff */
[----:B------:R-:W3:Y:S02]  /*0390*/  S2UR UR19, SR_CTAID.Y ;  /* 0x00000000001379c3 */ /* 0x000ee40000002600 */
[----:B--2---:R-:W2:Y:S06]  /*03a0*/  LDS R3, [UR8] ;  /* 0x00000008ff037984 */ /* 0x004eac0008000800 */
[----:B------:R-:W-:Y:S06]  /*03b0*/  BAR.SYNC.DEFER_BLOCKING 0x0 ;  /* 0x0000000000007b1d */ /* 0x000fec0000010000 */
[----:B------:R-:W-:Y:S05]  /*03c0*/  @P2 BRA `(.L_x_5) ;  /* 0x0000000000182947 */ /* 0x000fea0003800000 */
[----:B------:R-:W-:Y:S01]  /*03d0*/  ELECT P0, URZ, PT ;  /* 0x0000000000ff782f */ /* 0x000fe20003800000 */
[----:B------:R-:W-:Y:S01]  /*03e0*/  IMAD.MOV.U32 R2, RZ, RZ, 0x1 ;  /* 0x00000001ff027424 */ /* 0x000fe200078e00ff */
[----:B------:R-:W-:Y:S01]  /*03f0*/  UMOV UR5, 0x40 ;  /* 0x0000004000057882 */ /* 0x000fe20000000000 */
[----:B------:R-:W-:Y:S01]  /*0400*/  UVIRTCOUNT.DEALLOC.SMPOOL 0x80 ;  /* 0x000000800000784c */ /* 0x000fe20000000000 */
[----:B------:R-:W-:-:S09]  /*0410*/  ULEA UR5, UR4, UR5, 0x18 ;  /* 0x0000000504057291 */ /* 0x000fd2000f8ec0ff */
[----:B------:R5:W-:Y:S03]  /*0420*/  @P0 STS.U8 [UR5], R2 ;  /* 0x00000002ff000988 */ /* 0x000be60008000005 */
.L_x_5:
[----:B------:R-:W5:Y:S01]  /*0430*/  S2UR UR4, SR_CTAID.Z ;  /* 0x00000000000479c3 */ /* 0x000f620000002700 */
[----:B------:R-:W4:Y:S01]  /*0440*/  LDCU UR5, c[0x0][0x370] ;  /* 0x00006e00ff0577ac */ /* 0x000f220008000800 */
[----:B------:R-:W-:Y:S01]  /*0450*/  ISETP.GE.U32.AND P0, PT, R132, 0x20, PT ;  /* 0x000000208400780c */ /* 0x000fe20003f06070 */
[----:B----4-:R-:W-:Y:S01]  /*0460*/  VIADD R4, R4, 0xffffffff ;  /* 0xffffffff04047836 */ /* 0x010fe20000000000 */
[C---:B------:R-:W-:Y:S01]  /*0470*/  ISETP.NE.U32.AND P3, PT, R132.reuse, RZ, PT ;  /* 0x000000ff8400720c */ /* 0x040fe20003f65070 */
[----:B------:R-:W5:Y:S01]  /*0480*/  LDCU UR6, c[0x0][0x374] ;  /* 0x00006e80ff0677ac */ /* 0x000f620008000800 */
[----:B------:R-:W-:Y:S01]  /*0490*/  LEA R10, R132, UR8, 0x2 ;  /* 0x00000008840a7c11 */ /* 0x000fe2000f8e10ff */
[----:B-----5:R-:W-:Y:S01]  /*04a0*/  VIADD R11, R12, 0xffffffff ;  /* 0xffffffff0c0b7836 */ /* 0x020fe20000000000 */
[----:B------:R-:W4:Y:S01]  /*04b0*/  S2UR UR7, SR_CTAID.X ;  /* 0x00000000000779c3 */ /* 0x000f220000002500 */
[----:B------:R-:W5:Y:S01]  /*04c0*/  LDCU.64 UR16, c[0x0][0x3c0] ;  /* 0x00007800ff1077ac */ /* 0x000f620008000a00 */
[----:B--2---:R-:W-:Y:S01]  /*04d0*/  R2UR UR24, R3 ;  /* 0x00000000031872ca */ /* 0x004fe200000e0000 */
[----:B------:R-:W-:Y:S04]  /*04e0*/  BSSY.RECONVERGENT B0, `(.L_x_6) ;  /* 0x0000011000007945 */ /* 0x000fe80003800200 */
[----:B------:R2:W-:Y:S01]  /*04f0*/  @!P0 STS [R10], RZ ;  /* 0x000000ff0a008388 */ /* 0x0005e20000000800 */
[----:B------:R-:W-:-:S03]  /*0500*/  NOP ;  /* 0x0000000000007918 */ /* 0x000fc60000000000 */
[----:B------:R2:W-:Y:S01]  /*0510*/  @!P3 STS [UR8+0x24], R4 ;  /* 0x00002404ff00b988 */ /* 0x0005e20008000808 */
[----:B---3--:R-:W-:-:S03]  /*0520*/  UIMAD UR4, UR4, UR6, UR19 ;  /* 0x00000006040472a4 */ /* 0x008fc6000f8e0213 */
[----:B------:R2:W-:Y:S01]  /*0530*/  @!P3 STS [UR8+0x20], R11 ;  /* 0x0000200bff00b988 */ /* 0x0005e20008000808 */
[----:B----4-:R-:W-:-:S04]  /*0540*/  UIMAD UR4, UR4, UR5, UR7 ;  /* 0x00000005040472a4 */ /* 0x010fc8000f8e0207 */
[----:B------:R-:W-:-:S04]  /*0550*/  UIMAD UR4, UR4, 0x180, URZ ;  /* 0x00000180040478a4 */ /* 0x000fc8000f8e02ff */
[----:B-----5:R-:W-:-:S04]  /*0560*/  UIADD3 UR20, UP0, UPT, UR4, UR16, URZ ;  /* 0x0000001004147290 */ /* 0x020fc8000ff1e0ff */
[----:B------:R-:W-:Y:S01]  /*0570*/  ULEA.HI.X.SX32 UR21, UR4, UR17, 0x1, UP0 ;  /* 0x0000001104157291 */ /* 0x000fe200080f0eff */
[----:B--2---:R-:W-:Y:S11]  /*0580*/  @P3 BRA `(.L_x_7) ;  /* 0x0000000000183947 */ /* 0x004ff60003800000 */
[----:B------:R-:W2:Y:S01]  /*0590*/  LDS R2, [UR8+0x8] ;  /* 0x00000808ff027984 */ /* 0x000ea20008000800 */
[----:B------:R-:W3:Y:S01]  /*05a0*/  LDC.64 R6, c[0x0][0x380] ;  /* 0x0000e000ff067b82 */ /* 0x000ee20000000a00 */
[----:B------:R-:W-:Y:S02]  /*05b0*/  IMAD.MOV.U32 R3, RZ, RZ, 0x70 ;  /* 0x00000070ff037424 */ /* 0x000fe400078e00ff */
[----:B---3--:R3:W-:Y:S03]  /*05c0*/  STS.64 [UR8], R6 ;  /* 0x00000006ff007988 */ /* 0x0087e60008000a08 */
[----:B--2---:R-:W-:-:S05]  /*05d0*/  LOP3.LUT R2, R2, 0x10, R3, 0xd8, !PT ;  /* 0x0000001002027812 */ /* 0x004fca00078ed803 */
[----:B------:R3:W-:Y:S02]  /*05e0*/  STS [UR8+0x8], R2 ;  /* 0x00000802ff007988 */ /* 0x0007e40008000808 */
.L_x_7:
[----:B------:R-:W-:Y:S05]  /*05f0*/  BSYNC.RECONVERGENT B0 ;  /* 0x0000000000007941 */ /* 0x000fea0003800200 */
.L_x_6:
[----:B------:R-:W-:Y:S04]  /*0600*/  BSSY.RECONVERGENT B0, `(.L_x_8) ;  /* 0x000000a000007945 */ /* 0x000fe80003800200 */
[----:B------:R-:W-:Y:S05]  /*0610*/  @P3 BRA `(.L_x_9) ;  /* 0x0000000000203947 */ /* 0x000fea0003800000 */
[----:B---3--:R-:W2:Y:S01]  /*0620*/  LDS R2, [UR8+0x34] ;  /* 0x00003408ff027984 */ /* 0x008ea20008000800 */
[----:B------:R-:W-:Y:S02]  /*0630*/  IMAD.MOV.U32 R3, RZ, RZ, 0x1f000000 ;  /* 0x1f000000ff037424 */ /* 0x000fe400078e00ff */
[----:B------:R-:W-:Y:S01]  /*0640*/  @!P3 IMAD.MOV.U32 R5, RZ, RZ, 0x7f ;  /* 0x0000007fff05b424 */ /* 0x000fe200078e00ff */
[----:B------:R-:W3:Y:S02]  /*0650*/  @!P3 LDS R6, [UR8+0x38] ;  /* 0x00003808ff06b984 */ /* 0x000ee40008000800 */
[----:B--2---:R-:W-:Y:S02]  /*0660*/  LOP3.LUT R2, R2, 0xff000000, R3, 0xb8, !PT ;  /* 0xff00000002027812 */ /* 0x004fe400078eb803 */
[----:B---3--:R-:W-:-:S03]  /*0670*/  @!P3 LOP3.LUT R3, R6, 0xff, R5, 0xb8, !PT ;  /* 0x000000ff0603b812 */ /* 0x008fc600078eb805 */
[----:B------:R2:W-:Y:S04]  /*0680*/  STS [UR8+0x34], R2 ;  /* 0x00003402ff007988 */ /* 0x0005e80008000808 */
[----:B------:R2:W-:Y:S02]  /*0690*/  @!P3 STS [UR8+0x38], R3 ;  /* 0x00003803ff00b988 */ /* 0x0005e40008000808 */
.L_x_9:
[----:B------:R-:W-:Y:S05]  /*06a0*/  BSYNC.RECONVERGENT B0 ;  /* 0x0000000000007941 */ /* 0x000fea0003800200 */
.L_x_8:
[----:B------:R-:W-:Y:S04]  /*06b0*/  BSSY.RECONVERGENT B0, `(.L_x_10) ;  /* 0x000000e000007945 */ /* 0x000fe80003800200 */
[----:B------:R-:W-:Y:S05]  /*06c0*/  @P3 BRA `(.L_x_11) ;  /* 0x0000000000303947 */ /* 0x000fea0003800000 */
[----:B--2---:R-:W2:Y:S01]  /*06d0*/  LDS R3, [UR8+0x34] ;  /* 0x00003408ff037984 */ /* 0x004ea20008000800 */
[----:B------:R-:W4:Y:S03]  /*06e0*/  LDC.64 R8, c[0x0][0x3a8] ;  /* 0x0000ea00ff087b82 */ /* 0x000f260000000a00 */
[----:B---3--:R-:W3:Y:S01]  /*06f0*/  LDS R2, [UR8+0x1c] ;  /* 0x00001c08ff027984 */ /* 0x008ee20008000800 */
[C---:B----4-:R-:W-:Y:S01]  /*0700*/  SHF.L.U64.HI R6, R8.reuse, 0x1, R9 ;  /* 0x0000000108067819 */ /* 0x050fe20000010209 */
[----:B------:R-:W-:-:S03]  /*0710*/  IMAD.SHL.U32 R5, R8, 0x2, RZ ;  /* 0x0000000208057824 */ /* 0x000fc600078e00ff */
[--C-:B------:R-:W-:Y:S02]  /*0720*/  SHF.R.U32.HI R7, RZ, 0x4, R6.reuse ;  /* 0x00000004ff077819 */ /* 0x100fe40000011606 */
[----:B------:R-:W-:-:S05]  /*0730*/  SHF.R.U64 R5, R5, 0x4, R6 ;  /* 0x0000000405057819 */ /* 0x000fca0000001206 */
[----:B------:R4:W-:Y:S01]  /*0740*/  STS [UR8+0xc], R5 ;  /* 0x00000c05ff007988 */ /* 0x0009e20008000808 */
[----:B--2---:R-:W-:Y:S02]  /*0750*/  LOP3.LUT R3, R3, 0x7, RZ, 0xb8, !PT ;  /* 0x0000000703037812 */ /* 0x004fe400078eb8ff */
[----:B---3--:R-:W-:-:S03]  /*0760*/  LOP3.LUT R2, R2, 0xf, R7, 0xb8, !PT ;  /* 0x0000000f02027812 */ /* 0x008fc600078eb807 */
[----:B------:R4:W-:Y:S04]  /*0770*/  STS [UR8+0x34], R3 ;  /* 0x00003403ff007988 */ /* 0x0009e80008000808 */
[----:B------:R4:W-:Y:S02]  /*0780*/  STS [UR8+0x1c], R2 ;  /* 0x00001c02ff007988 */ /* 0x0009e40008000808 */
.L_x_11:
[----:B------:R-:W-:Y:S05]  /*0790*/  BSYNC.RECONVERGENT B0 ;  /* 0x0000000000007941 */ /* 0x000fea0003800200 */
.L_x_10:
[----:B------:R-:W-:Y:S04]  /*07a0*/  BSSY.RECONVERGENT B1, `(.L_x_12) ;  /* 0x000001a000017945 */ /* 0x000fe80003800200 */
[----:B------:R-:W-:Y:S04]  /*07b0*/  BSSY.RELIABLE B0, `(.L_x_13) ;  /* 0x0000015000007945 */ /* 0x000fe80003800100 */
[----:B------:R-:W-:Y:S05]  /*07c0*/  @P3 BRA `(.L_x_14) ;  /* 0x0000000000203947 */ /* 0x000fea0003800000 */
[----:B--234-:R-:W2:Y:S02]  /*07d0*/  LDS R2, [UR8+0x34] ;  /* 0x00003408ff027984 */ /* 0x01cea40008000800 */
[----:B--2---:R-:W-:-:S05]  /*07e0*/  LOP3.LUT R2, R2, 0x38, RZ, 0xb8, !PT ;  /* 0x0000003802027812 */ /* 0x004fca00078eb8ff */
[----:B------:R2:W-:Y:S01]  /*07f0*/  STS [UR8+0x34], R2 ;  /* 0x00003402ff007988 */ /* 0x0005e20008000808 */
[----:B------:R-:W-:Y:S05]  /*0800*/  @P3 BRA `(.L_x_15) ;  /* 0x0000000000203947 */ /* 0x000fea0003800000 */
[----:B--2---:R-:W2:Y:S01]  /*0810*/  LDS R2, [UR8+0x8] ;  /* 0x00000808ff027984 */ /* 0x004ea20008000800 */
[----:B------:R-:W-:-:S05]  /*0820*/  IMAD.MOV.U32 R3, RZ, RZ, 0x780 ;  /* 0x00000780ff037424 */ /* 0x000fca00078e00ff */
[----:B--2---:R-:W-:-:S05]  /*0830*/  LOP3.LUT R2, R2, 0x300, R3, 0xd8, !PT ;  /* 0x0000030002027812 */ /* 0x004fca00078ed803 */
[----:B------:R5:W-:Y:S02]  /*0840*/  STS [UR8+0x8], R2 ;  /* 0x00000802ff007988 */ /* 0x000be40008000808 */
.L_x_14:
[----:B------:R-:W-:Y:S05]  /*0850*/  @P3 BRA `(.L_x_16) ;  /* 0x0000000000283947 */ /* 0x000fea0003800000 */
[----:B--2345:R-:W2:Y:S02]  /*0860*/  LDS R2, [UR8+0x8] ;  /* 0x00000808ff027984 */ /* 0x03cea40008000800 */
[----:B--2---:R-:W-:-:S05]  /*0870*/  LOP3.LUT R2, R2, 0x1800, RZ, 0xb8, !PT ;  /* 0x0000180002027812 */ /* 0x004fca00078eb8ff */
[----:B------:R3:W-:Y:S02]  /*0880*/  STS [UR8+0x8], R2 ;  /* 0x00000802ff007988 */ /* 0x0007e40008000808 */
.L_x_15:
[----:B------:R-:W-:Y:S05]  /*0890*/  @P3 BREAK.RELIABLE B0 ;  /* 0x0000000000003942 */ /* 0x000fea0003800100 */
[----:B------:R-:W-:Y:S05]  /*08a0*/  @P3 BRA `(.L_x_17) ;  /* 0x0000000000243947 */ /* 0x000fea0003800000 */
[----:B------:R-:W4:Y:S01]  /*08b0*/  LDS R3, [UR8+0x8] ;  /* 0x00000808ff037984 */ /* 0x000f220008000800 */
[----:B--23--:R-:W-:-:S05]  /*08c0*/  IMAD.MOV.U32 R2, RZ, RZ, 0x6000 ;  /* 0x00006000ff027424 */ /* 0x00cfca00078e00ff */
[----:B----4-:R-:W-:-:S04]  /*08d0*/  LOP3.LUT R2, R3, 0x4000, R2, 0xd8, !PT ;  /* 0x0000400003027812 */ /* 0x010fc800078ed802 */
[----:B------:R-:W-:-:S05]  /*08e0*/  LOP3.LUT R2, R2, 0x400000, RZ, 0xb8, !PT ;  /* 0x0040000002027812 */ /* 0x000fca00078eb8ff */
[----:B------:R2:W-:Y:S02]  /*08f0*/  STS [UR8+0x8], R2 ;  /* 0x00000802ff007988 */ /* 0x0005e40008000808 */
.L_x_16:
[----:B------:R-:W-:Y:S05]  /*0900*/  BSYNC.RELIABLE B0 ;  /* 0x0000000000007941 */ /* 0x000fea0003800100 */
.L_x_13:
[----:B--2345:R-:W2:Y:S02]  /*0910*/  @!P3 LDS R2, [UR8+0x8] ;  /* 0x00000808ff02b984 */ /* 0x03cea40008000800 */
[----:B--2---:R-:W-:-:S05]  /*0920*/  @!P3 LOP3.LUT R2, R2, 0x8000, RZ, 0xb8, !PT ;  /* 0x000080000202b812 */ /* 0x004fca00078eb8ff */
[----:B------:R4:W-:Y:S02]  /*0930*/  @!P3 STS [UR8+0x8], R2 ;  /* 0x00000802ff00b988 */ /* 0x0009e40008000808 */
.L_x_17:
[----:B------:R-:W-:Y:S05]  /*0940*/  BSYNC.RECONVERGENT B1 ;  /* 0x0000000000017941 */ /* 0x000fea0003800200 */
.L_x_12:
[----:B------:R-:W-:Y:S05]  /*0950*/  WARPSYNC.ALL ;  /* 0x0000000000007948 */ /* 0x000fea0003800000 */
[----:B------:R-:W-:Y:S01]  /*0960*/  NOP ;  /* 0x0000000000007918 */ /* 0x000fe20000000000 */
[----:B------:R-:W5:Y:S02]  /*0970*/  LDC R5, c[0x0][0x39c] ;  /* 0x0000e700ff057b82 */ /* 0x000f640000000800 */
[----:B-----5:R-:W-:Y:S01]  /*0980*/  VIADD R5, R5, 0xffffffff ;  /* 0xffffffff05057836 */ /* 0x020fe20000000000 */
[----:B------:R-:W-:Y:S06]  /*0990*/  @P0 BRA `(.L_x_18) ;  /* 0x0000000000300947 */ /* 0x000fec0003800000 */
[----:B--234-:R-:W2:Y:S01]  /*09a0*/  S2R R2, SR_LANEID ;  /* 0x0000000000027919 */ /* 0x01cea20000000000 */
[----:B------:R-:W-:Y:S05]  /*09b0*/  WARPSYNC.ALL ;  /* 0x0000000000007948 */ /* 0x000fea0003800000 */
[----:B------:R-:W-:Y:S01]  /*09c0*/  NOP ;  /* 0x0000000000007918 */ /* 0x000fe20000000000 */
[----:B--2---:R-:W-:-:S05]  /*09d0*/  IMAD.SHL.U32 R6, R2, 0x4, RZ ;  /* 0x0000000402067824 */ /* 0x004fca00078e00ff */
[----:B------:R-:W2:Y:S01]  /*09e0*/  LDS R7, [R6+UR8] ;  /* 0x0000000806077984 */ /* 0x000ea20008000800 */
[----:B------:R-:W-:-:S05]  /*09f0*/  IADD3 R2, P1, PT, R6, UR20, RZ ;  /* 0x0000001406027c10 */ /* 0x000fca000ff3e0ff */
[----:B------:R-:W-:-:S05]  /*0a00*/  IMAD.X R3, RZ, RZ, UR21, P1 ;  /* 0x00000015ff037e24 */ /* 0x000fca00088e06ff */
[----:B--2---:R5:W2:Y:S01]  /*0a10*/  ATOMG.E.EXCH.STRONG.GPU PT, RZ, [R2], R7 ;  /* 0x0000000702ff73a8 */ /* 0x004aa200041ee100 */
[----:B------:R-:W-:-:S04]  /*0a20*/  DEPBAR {5,4,3,2,1,0} ;  /* 0x0000003f0000791a */ /* 0x000fc80000000000 */
[----:B------:R-:W3:Y:S02]  /*0a30*/  CCTL.E.C.LDCU.IV.DEEP [UR20] ;  /* 0x0000000014007540 */ /* 0x000ee40009c08000 */
[----:B---3--:R5:W-:Y:S01]  /*0a40*/  UTMACCTL.IV [UR20] ;  /* 0x00000000140079b9 */ /* 0x008be20008000000 */
[----:B------:R-:W-:Y:S01]  /*0a50*/  NOP ;  /* 0x0000000000007918 */ /* 0x000fe20000000000 */
.L_x_18:
[----:B------:R-:W-:Y:S05]  /*0a60*/  @P0 BRA `(.L_x_19) ;  /* 0x00000000000c0947 */ /* 0x000fea0003800000 */
[----:B------:R0:W-:Y:S01]  /*0a70*/  UTMACMDFLUSH ;  /* 0x00000000000079b7 */ /* 0x0001e20000000000 */
[----:B------:R-:W-:Y:S05]  /*0a80*/  @P0 BRA `(.L_x_19) ;  /* 0x0000000000040947 */ /* 0x000fea0003800000 */
[----:B------:R-:W-:-:S04]  /*0a90*/  DEPBAR.LE SB0, 0x0 ;  /* 0x000080000000791a */ /* 0x000fc80000000000 */
.L_x_19:
[----:B------:R-:W-:Y:S05]  /*0aa0*/  WARPSYNC.ALL ;  /* 0x0000000000007948 */ /* 0x000fea0003800000 */
[----:B------:R-:W-:Y:S01]  /*0ab0*/  NOP ;  /* 0x0000000000007918 */ /* 0x000fe20000000000 */
[----:B--2---:R-:W-:Y:S06]  /*0ac0*/  BAR.SYNC.DEFER_BLOCKING 0x0 ;  /* 0x0000000000007b1d */ /* 0x004fec0000010000 */
[----:B------:R-:W-:Y:S02]  /*0ad0*/  BSSY.RECONVERGENT B1, `(.L_x_20) ;  /* 0x000000b000017945 */ /* 0x000fe40003800200 */
[----:B------:R-:W-:Y:S06]  /*0ae0*/  BAR.SYNC.DEFER_BLOCKING 0x0 ;  /* 0x0000000000007b1d */ /* 0x000fec0000010000 */
[----:B------:R2:W-:Y:S01]  /*0af0*/  @!P0 STS [R10], RZ ;  /* 0x000000ff0a008388 */ /* 0x0005e20000000800 */
[----:B------:R-:W-:Y:S01]  /*0b00*/  NOP ;  /* 0x0000000000007918 */ /* 0x000fe20000000000 */
[----:B------:R-:W-:Y:S05]  /*0b10*/  @P3 BRA `(.L_x_21) ;  /* 0x0000000000183947 */ /* 0x000fea0003800000 */
[----:B---345:R-:W3:Y:S01]  /*0b20*/  LDS R2, [UR8+0x8] ;  /* 0x00000808ff027984 */ /* 0x038ee20008000800 */
[----:B------:R-:W4:Y:S01]  /*0b30*/  LDC.64 R6, c[0x0][0x388] ;  /* 0x0000e200ff067b82 */ /* 0x000f220000000a00 */
[----:B------:R-:W-:Y:S02]  /*0b40*/  IMAD.MOV.U32 R3, RZ, RZ, 0x70 ;  /* 0x00000070ff037424 */ /* 0x000fe400078e00ff */
[----:B----4-:R4:W-:Y:S03]  /*0b50*/  STS.64 [UR8], R6 ;  /* 0x00000006ff007988 */ /* 0x0109e60008000a08 */
[----:B---3--:R-:W-:-:S05]  /*0b60*/  LOP3.LUT R2, R2, 0x10, R3, 0xd8, !PT ;  /* 0x0000001002027812 */ /* 0x008fca00078ed803 */
[----:B------:R4:W-:Y:S02]  /*0b70*/  STS [UR8+0x8], R2 ;  /* 0x00000802ff007988 */ /* 0x0009e40008000808 */
.L_x_21:
[----:B-----5:R-:W-:Y:S05]  /*0b80*/  BSYNC.RECONVERGENT B1 ;  /* 0x0000000000017941 */ /* 0x020fea0003800200 */
.L_x_20:
[----:B------:R-:W-:Y:S04]  /*0b90*/  BSSY.RECONVERGENT B1, `(.L_x_22) ;  /* 0x000000a000017945 */ /* 0x000fe80003800200 */
[----:B------:R-:W-:Y:S05]  /*0ba0*/  @P3 BRA `(.L_x_23) ;  /* 0x0000000000203947 */ /* 0x000fea0003800000 */
[----:B---34-:R-:W3:Y:S01]  /*0bb0*/  LDS R2, [UR8+0x34] ;  /* 0x00003408ff027984 */ /* 0x018ee20008000800 */
[----:B------:R-:W-:Y:S02]  /*0bc0*/  IMAD.MOV.U32 R3, RZ, RZ, 0x3f000000 ;  /* 0x3f000000ff037424 */ /* 0x000fe400078e00ff */
[----:B------:R-:W-:Y:S01]  /*0bd0*/  @!P3 IMAD.MOV.U32 R6, RZ, RZ, 0x1f ;  /* 0x0000001fff06b424 */ /* 0x000fe200078e00ff */
[----:B------:R-:W4:Y:S02]  /*0be0*/  @!P3 LDS R7, [UR8+0x38] ;  /* 0x00003808ff07b984 */ /* 0x000f240008000800 */
[----:B---3--:R-:W-:Y:S02]  /*0bf0*/  LOP3.LUT R2, R2, 0xff000000, R3, 0xb8, !PT ;  /* 0xff00000002027812 */ /* 0x008fe400078eb803 */
[----:B----4-:R-:W-:-:S03]  /*0c00*/  @!P3 LOP3.LUT R3, R7, 0xff, R6, 0xb8, !PT ;  /* 0x000000ff0703b812 */ /* 0x010fc600078eb806 */
[----:B------:R5:W-:Y:S04]  /*0c10*/  STS [UR8+0x34], R2 ;  /* 0x00003402ff007988 */ /* 0x000be80008000808 */
[----:B------:R5:W-:Y:S02]  /*0c20*/  @!P3 STS [UR8+0x38], R3 ;  /* 0x00003803ff00b988 */ /* 0x000be40008000808 */
.L_x_23:
[----:B------:R-:W-:Y:S05]  /*0c30*/  BSYNC.RECONVERGENT B1 ;  /* 0x0000000000017941 */ /* 0x000fea0003800200 */
.L_x_22:
[----:B------:R-:W-:Y:S04]  /*0c40*/  BSSY.RECONVERGENT B1, `(.L_x_24) ;  /* 0x0000004000017945 */ /* 0x000fe80003800200 */
[----:B------:R-:W-:Y:S05]  /*0c50*/  @P3 BRA `(.L_x_25) ;  /* 0x0000000000083947 */ /* 0x000fea0003800000 */
[----:B------:R2:W-:Y:S04]  /*0c60*/  STS [UR8+0x24], R11 ;  /* 0x0000240bff007988 */ /* 0x0005e80008000808 */
[----:B------:R2:W-:Y:S02]  /*0c70*/  STS [UR8+0x20], R5 ;  /* 0x00002005ff007988 */ /* 0x0005e40008000808 */
.L_x_25:
[----:B------:R-:W-:Y:S05]  /*0c80*/  BSYNC.RECONVERGENT B1 ;  /* 0x0000000000017941 */ /* 0x000fea0003800200 */
.L_x_24:
[----:B------:R-:W-:Y:S04]  /*0c90*/  BSSY.RECONVERGENT B1, `(.L_x_26) ;  /* 0x000000e000017945 */ /* 0x000fe80003800200 */
[----:B------:R-:W-:Y:S05]  /*0ca0*/  @P3 BRA `(.L_x_27) ;  /* 0x0000000000303947 */ /* 0x000fea0003800000 */
[----:B-----5:R-:W5:Y:S01]  /*0cb0*/  LDS R3, [UR8+0x34] ;  /* 0x00003408ff037984 */ /* 0x020f620008000800 */
[----:B----4-:R-:W4:Y:S03]  /*0cc0*/  LDC.64 R6, c[0x0][0x3b0] ;  /* 0x0000ec00ff067b82 */ /* 0x010f260000000a00 */
[----:B---3--:R-:W3:Y:S01]  /*0cd0*/  LDS R2, [UR8+0x1c] ;  /* 0x00001c08ff027984 */ /* 0x008ee20008000800 */
[C---:B----4-:R-:W-:Y:S01]  /*0ce0*/  SHF.L.U64.HI R7, R6.reuse, 0x1, R7 ;  /* 0x0000000106077819 */ /* 0x050fe20000010207 */
[----:B------:R-:W-:-:S03]  /*0cf0*/  IMAD.SHL.U32 R6, R6, 0x2, RZ ;  /* 0x0000000206067824 */ /* 0x000fc600078e00ff */
[--C-:B------:R-:W-:Y:S02]  /*0d00*/  SHF.R.U32.HI R9, RZ, 0x4, R7.reuse ;  /* 0x00000004ff097819 */ /* 0x100fe40000011607 */
[----:B------:R-:W-:-:S05]  /*0d10*/  SHF.R.U64 R6, R6, 0x4, R7 ;  /* 0x0000000406067819 */ /* 0x000fca0000001207 */
[----:B------:R4:W-:Y:S01]  /*0d20*/  STS [UR8+0xc], R6 ;  /* 0x00000c06ff007988 */ /* 0x0009e20008000808 */
[----:B-----5:R-:W-:Y:S02]  /*0d30*/  LOP3.LUT R3, R3, 0x7, RZ, 0xb8, !PT ;  /* 0x0000000703037812 */ /* 0x020fe400078eb8ff */
[----:B---3--:R-:W-:-:S03]  /*0d40*/  LOP3.LUT R2, R2, 0xf, R9, 0xb8, !PT ;  /* 0x0000000f02027812 */ /* 0x008fc600078eb809 */
[----:B------:R4:W-:Y:S04]  /*0d50*/  STS [UR8+0x34], R3 ;  /* 0x00003403ff007988 */ /* 0x0009e80008000808 */
[----:B------:R4:W-:Y:S02]  /*0d60*/  STS [UR8+0x1c], R2 ;  /* 0x00001c02ff007988 */ /* 0x0009e40008000808 */
.L_x_27:
[----:B------:R-:W-:Y:S05]  /*0d70*/  BSYNC.RECONVERGENT B1 ;  /* 0x0000000000017941 */ /* 0x000fea0003800200 */
.L_x_26:
[----:B------:R-:W-:Y:S04]  /*0d80*/  BSSY.RECONVERGENT B2, `(.L_x_28) ;  /* 0x000001a000027945 */ /* 0x000fe80003800200 */
[----:B------:R-:W-:Y:S04]  /*0d90*/  BSSY.RELIABLE B1, `(.L_x_29) ;  /* 0x0000015000017945 */ /* 0x000fe80003800100 */
[----:B------:R-:W-:Y:S05]  /*0da0*/  @P3 BRA `(.L_x_30) ;  /* 0x0000000000203947 */ /* 0x000fea0003800000 */
[----:B---345:R-:W3:Y:S02]  /*0db0*/  LDS R2, [UR8+0x34] ;  /* 0x00003408ff027984 */ /* 0x038ee40008000800 */
[----:B---3--:R-:W-:-:S05]  /*0dc0*/  LOP3.LUT R2, R2, 0x38, RZ, 0xb8, !PT ;  /* 0x0000003802027812 */ /* 0x008fca00078eb8ff */
[----:B------:R3:W-:Y:S01]  /*0dd0*/  STS [UR8+0x34], R2 ;  /* 0x00003402ff007988 */ /* 0x0007e20008000808 */
[----:B------:R-:W-:Y:S05]  /*0de0*/  @P3 BRA `(.L_x_31) ;  /* 0x0000000000203947 */ /* 0x000fea0003800000 */
[----:B---3--:R-:W3:Y:S01]  /*0df0*/  LDS R2, [UR8+0x8] ;  /* 0x00000808ff027984 */ /* 0x008ee20008000800 */
[----:B------:R-:W-:-:S05]  /*0e00*/  IMAD.MOV.U32 R3, RZ, RZ, 0x780 ;  /* 0x00000780ff037424 */ /* 0x000fca00078e00ff */
[----:B---3--:R-:W-:-:S05]  /*0e10*/  LOP3.LUT R2, R2, 0x300, R3, 0xd8, !PT ;  /* 0x0000030002027812 */ /* 0x008fca00078ed803 */
[----:B------:R3:W-:Y:S02]  /*0e20*/  STS [UR8+0x8], R2 ;  /* 0x00000802ff007988 */ /* 0x0007e40008000808 */
.L_x_30:
[----:B------:R-:W-:Y:S05]  /*0e30*/  @P3 BRA `(.L_x_32) ;  /* 0x0000000000283947 */ /* 0x000fea0003800000 */
[----:B---345:R-:W3:Y:S02]  /*0e40*/  LDS R2, [UR8+0x8] ;  /* 0x00000808ff027984 */ /* 0x038ee40008000800 */
[----:B---3--:R-:W-:-:S05]  /*0e50*/  LOP3.LUT R2, R2, 0x1800, RZ, 0xb8, !PT ;  /* 0x0000180002027812 */ /* 0x008fca00078eb8ff */
[----:B------:R4:W-:Y:S02]  /*0e60*/  STS [UR8+0x8], R2 ;  /* 0x00000802ff007988 */ /* 0x0009e40008000808 */
.L_x_31:
[----:B------:R-:W-:Y:S05]  /*0e70*/  @P3 BREAK.RELIABLE B1 ;  /* 0x0000000000013942 */ /* 0x000fea0003800100 */
[----:B------:R-:W-:Y:S05]  /*0e80*/  @P3 BRA `(.L_x_33) ;  /* 0x0000000000243947 */ /* 0x000fea0003800000 */
[----:B---34-:R-:W3:Y:S01]  /*0e90*/  LDS R2, [UR8+0x8] ;  /* 0x00000808ff027984 */ /* 0x018ee20008000800 */
[----:B------:R-:W-:-:S05]  /*0ea0*/  IMAD.MOV.U32 R3, RZ, RZ, 0x6000 ;  /* 0x00006000ff037424 */ /* 0x000fca00078e00ff */
[----:B---3--:R-:W-:-:S04]  /*0eb0*/  LOP3.LUT R2, R2, 0x6000, R3, 0xd8, !PT ;  /* 0x0000600002027812 */ /* 0x008fc800078ed803 */
[----:B------:R-:W-:-:S05]  /*0ec0*/  LOP3.LUT R2, R2, 0x400000, RZ, 0xb8, !PT ;  /* 0x0040000002027812 */ /* 0x000fca00078eb8ff */
[----:B------:R3:W-:Y:S02]  /*0ed0*/  STS [UR8+0x8], R2 ;  /* 0x00000802ff007988 */ /* 0x0007e40008000808 */
.L_x_32:
[----:B------:R-:W-:Y:S05]  /*0ee0*/  BSYNC.RELIABLE B1 ;  /* 0x0000000000017941 */ /* 0x000fea0003800100 */
.L_x_29:
[----:B---345:R-:W3:Y:S02]  /*0ef0*/  @!P3 LDS R2, [UR8+0x8] ;  /* 0x00000808ff02b984 */ /* 0x038ee40008000800 */
[----:B---3--:R-:W-:-:S05]  /*0f00*/  @!P3 LOP3.LUT R2, R2, 0x8000, RZ, 0xb8, !PT ;  /* 0x000080000202b812 */ /* 0x008fca00078eb8ff */
[----:B------:R5:W-:Y:S02]  /*0f10*/  @!P3 STS [UR8+0x8], R2 ;  /* 0x00000802ff00b988 */ /* 0x000be40008000808 */
.L_x_33:
[----:B------:R-:W-:Y:S05]  /*0f20*/  BSYNC.RECONVERGENT B2 ;  /* 0x0000000000027941 */ /* 0x000fea0003800200 */
.L_x_28:
[----:B------:R-:W-:Y:S05]  /*0f30*/  WARPSYNC.ALL ;  /* 0x0000000000007948 */ /* 0x000fea0003800000 */
[----:B------:R-:W-:Y:S01]  /*0f40*/  NOP ;  /* 0x0000000000007918 */ /* 0x000fe20000000000 */
[----:B------:R-:W-:-:S04]  /*0f50*/  UIADD3 UR5, UPT, UPT, UR4, 0x80, URZ ;  /* 0x0000008004057890 */ /* 0x000fc8000fffe0ff */
[----:B------:R-:W-:-:S04]  /*0f60*/  UIADD3 UR22, UP0, UPT, UR5, UR16, URZ ;  /* 0x0000001005167290 */ /* 0x000fc8000ff1e0ff */
[----:B------:R-:W-:Y:S01]  /*0f70*/  ULEA.HI.X.SX32 UR23, UR5, UR17, 0x1, UP0 ;  /* 0x0000001105177291 */ /* 0x000fe200080f0eff */
[----:B------:R-:W-:Y:S11]  /*0f80*/  @P0 BRA `(.L_x_34) ;  /* 0x0000000000300947 */ /* 0x000ff60003800000 */
[----:B---345:R-:W3:Y:S01]  /*0f90*/  S2R R2, SR_LANEID ;  /* 0x0000000000027919 */ /* 0x038ee20000000000 */
[----:B------:R-:W-:Y:S05]  /*0fa0*/  WARPSYNC.ALL ;  /* 0x0000000000007948 */ /* 0x000fea0003800000 */
[----:B------:R-:W-:Y:S01]  /*0fb0*/  NOP ;  /* 0x0000000000007918 */ /* 0x000fe20000000000 */
[----:B---3--:R-:W-:-:S05]  /*0fc0*/  IMAD.SHL.U32 R6, R2, 0x4, RZ ;  /* 0x0000000402067824 */ /* 0x008fca00078e00ff */
[----:B------:R-:W3:Y:S01]  /*0fd0*/  LDS R7, [R6+UR8] ;  /* 0x0000000806077984 */ /* 0x000ee20008000800 */
[----:B------:R-:W-:-:S05]  /*0fe0*/  IADD3 R2, P1, PT, R6, UR22, RZ ;  /* 0x0000001606027c10 */ /* 0x000fca000ff3e0ff */
[----:B------:R-:W-:-:S05]  /*0ff0*/  IMAD.X R3, RZ, RZ, UR23, P1 ;  /* 0x00000017ff037e24 */ /* 0x000fca00088e06ff */
[----:B---3--:R3:W4:Y:S01]  /*1000*/  ATOMG.E.EXCH.STRONG.GPU PT, RZ, [R2], R7 ;  /* 0x0000000702ff73a8 */ /* 0x00872200041ee100 */
[----:B------:R-:W-:-:S04]  /*1010*/  DEPBAR {5,4,3,2,1,0} ;  /* 0x0000003f0000791a */ /* 0x000fc80000000000 */
[----:B------:R-:W5:Y:S02]  /*1020*/  CCTL.E.C.LDCU.IV.DEEP [UR22] ;  /* 0x0000000016007540 */ /* 0x000f640009c08000 */
[----:B-----5:R3:W-:Y:S01]  /*1030*/  UTMACCTL.IV [UR22] ;  /* 0x00000000160079b9 */ /* 0x0207e20008000000 */
[----:B------:R-:W-:Y:S01]  /*1040*/  NOP ;  /* 0x0000000000007918 */ /* 0x000fe20000000000 */
.L_x_34:
[----:B------:R-:W-:Y:S05]  /*1050*/  @P0 BRA `(.L_x_35) ;  /* 0x00000000000c0947 */ /* 0x000fea0003800000 */
[----:B------:R0:W-:Y:S01]  /*1060*/  UTMACMDFLUSH ;  /* 0x00000000000079b7 */ /* 0x0001e20000000000 */
[----:B------:R-:W-:Y:S05]  /*1070*/  @P0 BRA `(.L_x_35) ;  /* 0x0000000000040947 */ /* 0x000fea0003800000 */
[----:B------:R-:W-:-:S04]  /*1080*/  DEPBAR.LE SB0, 0x0 ;  /* 0x000080000000791a */ /* 0x000fc80000000000 */
.L_x_35:
[----:B------:R-:W-:Y:S05]  /*1090*/  WARPSYNC.ALL ;  /* 0x0000000000007948 */ /* 0x000fea0003800000 */
[----:B------:R-:W-:Y:S01]  /*10a0*/  NOP ;  /* 0x0000000000007918 */ /* 0x000fe20000000000 */
[----:B----4-:R-:W-:Y:S06]  /*10b0*/  BAR.SYNC.DEFER_BLOCKING 0x0 ;  /* 0x0000000000007b1d */ /* 0x010fec0000010000 */
[----:B------:R-:W-:Y:S02]  /*10c0*/  BSSY.RECONVERGENT B2, `(.L_x_36) ;  /* 0x000000b000027945 */ /* 0x000fe40003800200 */
[----:B------:R-:W-:Y:S06]  /*10d0*/  BAR.SYNC.DEFER_BLOCKING 0x0 ;  /* 0x0000000000007b1d */ /* 0x000fec0000010000 */
[----:B------:R4:W-:Y:S01]  /*10e0*/  @!P0 STS [R10], RZ ;  /* 0x000000ff0a008388 */ /* 0x0009e20000000800 */
[----:B------:R-:W-:Y:S01]  /*10f0*/  NOP ;  /* 0x0000000000007918 */ /* 0x000fe20000000000 */
[----:B------:R-:W-:Y:S05]  /*1100*/  @P3 BRA `(.L_x_37) ;  /* 0x0000000000183947 */ /* 0x000fea0003800000 */
[----:B---3-5:R-:W3:Y:S01]  /*1110*/  LDS R2, [UR8+0x8] ;  /* 0x00000808ff027984 */ /* 0x028ee20008000800 */
[----:B------:R-:W5:Y:S01]  /*1120*/  LDC.64 R6, c[0x0][0x390] ;  /* 0x0000e400ff067b82 */ /* 0x000f620000000a00 */
[----:B------:R-:W-:Y:S02]  /*1130*/  IMAD.MOV.U32 R3, RZ, RZ, 0x70 ;  /* 0x00000070ff037424 */ /* 0x000fe400078e00ff */
[----:B-----5:R5:W-:Y:S03]  /*1140*/  STS.64 [UR8], R6 ;  /* 0x00000006ff007988 */ /* 0x020be60008000a08 */
[----:B---3--:R-:W-:-:S05]  /*1150*/  LOP3.LUT R2, R2, 0x10, R3, 0xd8, !PT ;  /* 0x0000001002027812 */ /* 0x008fca00078ed803 */
[----:B------:R5:W-:Y:S02]  /*1160*/  STS [UR8+0x8], R2 ;  /* 0x00000802ff007988 */ /* 0x000be40008000808 */
.L_x_37:
[----:B---3--:R-:W-:Y:S05]  /*1170*/  BSYNC.RECONVERGENT B2 ;  /* 0x0000000000027941 */ /* 0x008fea0003800200 */
.L_x_36:
[----:B------:R-:W-:Y:S04]  /*1180*/  BSSY.RECONVERGENT B3, `(.L_x_38) ;  /* 0x0000011000037945 */ /* 0x000fe80003800200 */
[----:B------:R-:W-:Y:S04]  /*1190*/  BSSY.RELIABLE B2, `(.L_x_39) ;  /* 0x000000e000027945 */ /* 0x000fe80003800100 */
[----:B------:R-:W-:Y:S05]  /*11a0*/  @P3 BRA `(.L_x_40) ;  /* 0x0000000000243947 */ /* 0x000fea0003800000 */
[----:B-----5:R-:W3:Y:S01]  /*11b0*/  LDS R2, [UR8+0x34] ;  /* 0x00003408ff027984 */ /* 0x020ee20008000800 */
[----:B------:R-:W-:-:S05]  /*11c0*/  IMAD.MOV.U32 R3, RZ, RZ, 0x3f000000 ;  /* 0x3f000000ff037424 */ /* 0x000fca00078e00ff */
[----:B---3--:R-:W-:-:S05]  /*11d0*/  LOP3.LUT R2, R2, 0xff000000, R3, 0xb8, !PT ;  /* 0xff00000002027812 */ /* 0x008fca00078eb803 */
[----:B------:R3:W-:Y:S01]  /*11e0*/  STS [UR8+0x34], R2 ;  /* 0x00003402ff007988 */ /* 0x0007e20008000808 */
[----:B------:R-:W-:Y:S05]  /*11f0*/  @P3 BRA `(.L_x_41) ;  /* 0x00000000001c3947 */ /* 0x000fea0003800000 */
[----:B---3--:R-:W3:Y:S01]  /*1200*/  LDS R2, [UR8+0x38] ;  /* 0x00003808ff027984 */ /* 0x008ee20008000800 */
[----:B------:R-:W-:-:S05]  /*1210*/  IMAD.MOV.U32 R3, RZ, RZ, 0x7f ;  /* 0x0000007fff037424 */ /* 0x000fca00078e00ff */
[----:B---3--:R-:W-:-:S05]  /*1220*/  LOP3.LUT R2, R2, 0xff, R3, 0xb8, !PT ;  /* 0x000000ff02027812 */ /* 0x008fca00078eb803 */
[----:B------:R3:W-:Y:S02]  /*1230*/  STS [UR8+0x38], R2 ;  /* 0x00003802ff007988 */ /* 0x0007e40008000808 */
.L_x_40:
[----:B------:R-:W-:Y:S05]  /*1240*/  @P3 BREAK.RELIABLE B2 ;  /* 0x0000000000023942 */ /* 0x000fea0003800100 */
[----:B------:R-:W-:Y:S05]  /*1250*/  @P3 BRA `(.L_x_42) ;  /* 0x00000000000c3947 */ /* 0x000fea0003800000 */
[----:B------:R2:W-:Y:S02]  /*1260*/  STS [UR8+0x20], R5 ;  /* 0x00002005ff007988 */ /* 0x0005e40008000808 */
.L_x_41:
[----:B------:R-:W-:Y:S05]  /*1270*/  BSYNC.RELIABLE B2 ;  /* 0x0000000000027941 */ /* 0x000fea0003800100 */
.L_x_39:
[----:B------:R2:W-:Y:S02]  /*1280*/  @!P3 STS [UR8+0x24], R4 ;  /* 0x00002404ff00b988 */ /* 0x0005e40008000808 */
.L_x_42:
[----:B------:R-:W-:Y:S05]  /*1290*/  BSYNC.RECONVERGENT B3 ;  /* 0x0000000000037941 */ /* 0x000fea0003800200 */
.L_x_38:
[----:B------:R-:W-:Y:S05]  /*12a0*/  WARPSYNC.ALL ;  /* 0x0000000000007948 */ /* 0x000fea0003800000 */
[----:B------:R-:W-:Y:S01]  /*12b0*/  NOP ;  /* 0x0000000000007918 */ /* 0x000fe20000000000 */
[----:B------:R-:W-:Y:S04]  /*12c0*/  BSSY.RECONVERGENT B3, `(.L_x_43) ;  /* 0x000000e000037945 */ /* 0x000fe80003800200 */
[----:B------:R-:W-:Y:S05]  /*12d0*/  @P3 BRA `(.L_x_44) ;  /* 0x0000000000303947 */ /* 0x000fea0003800000 */
[----:B------:R-:W2:Y:S02]  /*12e0*/  LDS R3, [UR8+0x34] ;  /* 0x00003408ff037984 */ /* 0x000ea40008000800 */
[----:B--2---:R-:W2:Y:S02]  /*12f0*/  LDC.64 R4, c[0x0][0x3b8] ;  /* 0x0000ee00ff047b82 */ /* 0x004ea40000000a00 */
[----:B---3-5:R-:W3:Y:S01]  /*1300*/  LDS R2, [UR8+0x1c] ;  /* 0x00001c08ff027984 */ /* 0x028ee20008000800 */
[C---:B--2---:R-:W-:Y:S01]  /*1310*/  SHF.L.U64.HI R5, R4.reuse, 0x1, R5 ;  /* 0x0000000104057819 */ /* 0x044fe20000010205 */
[----:B------:R-:W-:-:S03]  /*1320*/  IMAD.SHL.U32 R4, R4, 0x2, RZ ;  /* 0x0000000204047824 */ /* 0x000fc600078e00ff */
[--C-:B------:R-:W-:Y:S02]  /*1330*/  SHF.R.U32.HI R7, RZ, 0x4, R5.reuse ;  /* 0x00000004ff077819 */ /* 0x100fe40000011605 */
[----:B------:R-:W-:-:S05]  /*1340*/  SHF.R.U64 R4, R4, 0x4, R5 ;  /* 0x0000000404047819 */ /* 0x000fca0000001205 */
[----:B------:R2:W-:Y:S01]  /*1350*/  STS [UR8+0xc], R4 ;  /* 0x00000c04ff007988 */ /* 0x0005e20008000808 */
[----:B------:R-:W-:Y:S02]  /*1360*/  LOP3.LUT R3, R3, 0x7, RZ, 0xb8, !PT ;  /* 0x0000000703037812 */ /* 0x000fe400078eb8ff */
[----:B---3--:R-:W-:-:S03]  /*1370*/  LOP3.LUT R2, R2, 0xf, R7, 0xb8, !PT ;  /* 0x0000000f02027812 */ /* 0x008fc600078eb807 */
[----:B------:R2:W-:Y:S04]  /*1380*/  STS [UR8+0x34], R3 ;  /* 0x00003403ff007988 */ /* 0x0005e80008000808 */
[----:B------:R2:W-:Y:S02]  /*1390*/  STS [UR8+0x1c], R2 ;  /* 0x00001c02ff007988 */ /* 0x0005e40008000808 */
.L_x_44:
[----:B------:R-:W-:Y:S05]  /*13a0*/  BSYNC.RECONVERGENT B3 ;  /* 0x0000000000037941 */ /* 0x000fea0003800200 */
.L_x_43:
[----:B------:R-:W-:Y:S04]  /*13b0*/  BSSY.RECONVERGENT B4, `(.L_x_45) ;  /* 0x000001a000047945 */ /* 0x000fe80003800200 */
[----:B------:R-:W-:Y:S04]  /*13c0*/  BSSY.RELIABLE B3, `(.L_x_46) ;  /* 0x0000015000037945 */ /* 0x000fe80003800100 */
[----:B------:R-:W-:Y:S05]  /*13d0*/  @P3 BRA `(.L_x_47) ;  /* 0x0000000000203947 */ /* 0x000fea0003800000 */
[----:B--23-5:R-:W2:Y:S02]  /*13e0*/  LDS R2, [UR8+0x34] ;  /* 0x00003408ff027984 */ /* 0x02cea40008000800 */
[----:B--2---:R-:W-:-:S05]  /*13f0*/  LOP3.LUT R2, R2, 0x38, RZ, 0xb8, !PT ;  /* 0x0000003802027812 */ /* 0x004fca00078eb8ff */
[----:B------:R2:W-:Y:S01]  /*1400*/  STS [UR8+0x34], R2 ;  /* 0x00003402ff007988 */ /* 0x0005e20008000808 */
[----:B------:R-:W-:Y:S05]  /*1410*/  @P3 BRA `(.L_x_48) ;  /* 0x0000000000203947 */ /* 0x000fea0003800000 */
[----:B--2---:R-:W2:Y:S01]  /*1420*/  LDS R2, [UR8+0x8] ;  /* 0x00000808ff027984 */ /* 0x004ea20008000800 */
[----:B------:R-:W-:-:S05]  /*1430*/  IMAD.MOV.U32 R3, RZ, RZ, 0x780 ;  /* 0x00000780ff037424 */ /* 0x000fca00078e00ff */
[----:B--2---:R-:W-:-:S05]  /*1440*/  LOP3.LUT R2, R2, 0x300, R3, 0xd8, !PT ;  /* 0x0000030002027812 */ /* 0x004fca00078ed803 */
[----:B------:R2:W-:Y:S02]  /*1450*/  STS [UR8+0x8], R2 ;  /* 0x00000802ff007988 */ /* 0x0005e40008000808 */
.L_x_47:
[----:B------:R-:W-:Y:S05]  /*1460*/  @P3 BRA `(.L_x_49) ;  /* 0x0000000000283947 */ /* 0x000fea0003800000 */
[----:B--23-5:R-:W2:Y:S02]  /*1470*/  LDS R2, [UR8+0x8] ;  /* 0x00000808ff027984 */ /* 0x02cea40008000800 */
[----:B--2---:R-:W-:-:S05]  /*1480*/  LOP3.LUT R2, R2, 0x1800, RZ, 0xb8, !PT ;  /* 0x0000180002027812 */ /* 0x004fca00078eb8ff */
[----:B------:R3:W-:Y:S02]  /*1490*/  STS [UR8+0x8], R2 ;  /* 0x00000802ff007988 */ /* 0x0007e40008000808 */
.L_x_48:
[----:B------:R-:W-:Y:S05]  /*14a0*/  @P3 BREAK.RELIABLE B3 ;  /* 0x0000000000033942 */ /* 0x000fea0003800100 */
[----:B------:R-:W-:Y:S05]  /*14b0*/  @P3 BRA `(.L_x_50) ;  /* 0x0000000000243947 */ /* 0x000fea0003800000 */
[----:B--23--:R-:W2:Y:S01]  /*14c0*/  LDS R2, [UR8+0x8] ;  /* 0x00000808ff027984 */ /* 0x00cea20008000800 */
[----:B------:R-:W-:-:S05]  /*14d0*/  IMAD.MOV.U32 R3, RZ, RZ, 0x6000 ;  /* 0x00006000ff037424 */ /* 0x000fca00078e00ff */
[----:B--2---:R-:W-:-:S04]  /*14e0*/  LOP3.LUT R2, R2, 0x6000, R3, 0xd8, !PT ;  /* 0x0000600002027812 */ /* 0x004fc800078ed803 */
[----:B------:R-:W-:-:S05]  /*14f0*/  LOP3.LUT R2, R2, 0x400000, RZ, 0xb8, !PT ;  /* 0x0040000002027812 */ /* 0x000fca00078eb8ff */
[----:B------:R2:W-:Y:S02]  /*1500*/  STS [UR8+0x8], R2 ;  /* 0x00000802ff007988 */ /* 0x0005e40008000808 */
.L_x_49:
[----:B------:R-:W-:Y:S05]  /*1510*/  BSYNC.RELIABLE B3 ;  /* 0x0000000000037941 */ /* 0x000fea0003800100 */
.L_x_46:
[----:B--23-5:R-:W2:Y:S02]  /*1520*/  @!P3 LDS R2, [UR8+0x8] ;  /* 0x00000808ff02b984 */ /* 0x02cea40008000800 */
[----:B--2---:R-:W-:-:S05]  /*1530*/  @!P3 LOP3.LUT R2, R2, 0x8000, RZ, 0xb8, !PT ;  /* 0x000080000202b812 */ /* 0x004fca00078eb8ff */
[----:B------:R5:W-:Y:S02]  /*1540*/  @!P3 STS [UR8+0x8], R2 ;  /* 0x00000802ff00b988 */ /* 0x000be40008000808 */
.L_x_50:
[----:B------:R-:W-:Y:S05]  /*1550*/  BSYNC.RECONVERGENT B4 ;  /* 0x0000000000047941 */ /* 0x000fea0003800200 */
.L_x_45:
[----:B------:R-:W-:Y:S05]  /*1560*/  WARPSYNC.ALL ;  /* 0x0000000000007948 */ /* 0x000fea0003800000 */
[----:B------:R-:W-:Y:S01]  /*1570*/  NOP ;  /* 0x0000000000007918 */ /* 0x000fe20000000000 */
[----:B------:R-:W-:-:S04]  /*1580*/  UIADD3 UR4, UPT, UPT, UR4, 0x100, URZ ;  /* 0x0000010004047890 */ /* 0x000fc8000fffe0ff */
[----:B------:R-:W-:-:S04]  /*1590*/  UIADD3 UR16, UP0, UPT, UR4, UR16, URZ ;  /* 0x0000001004107290 */ /* 0x000fc8000ff1e0ff */
[----:B------:R-:W-:Y:S01]  /*15a0*/  ULEA.HI.X.SX32 UR17, UR4, UR17, 0x1, UP0 ;  /* 0x0000001104117291 */ /* 0x000fe200080f0eff */
[----:B------:R-:W-:Y:S11]  /*15b0*/  @P0 BRA `(.L_x_51) ;  /* 0x0000000000300947 */ /* 0x000ff60003800000 */
[----:B--23-5:R-:W2:Y:S01]  /*15c0*/  S2R R2, SR_LANEID ;  /* 0x0000000000027919 */ /* 0x02cea20000000000 */
[----:B------:R-:W-:Y:S05]  /*15d0*/  WARPSYNC.ALL ;  /* 0x0000000000007948 */ /* 0x000fea0003800000 */
[----:B------:R-:W-:Y:S01]  /*15e0*/  NOP ;  /* 0x0000000000007918 */ /* 0x000fe20000000000 */
[----:B--2---:R-:W-:-:S05]  /*15f0*/  IMAD.SHL.U32 R4, R2, 0x4, RZ ;  /* 0x0000000402047824 */ /* 0x004fca00078e00ff */
[----:B------:R-:W2:Y:S01]  /*1600*/  LDS R5, [R4+UR8] ;  /* 0x0000000804057984 */ /* 0x000ea20008000800 */
[----:B------:R-:W-:-:S05]  /*1610*/  IADD3 R2, P1, PT, R4, UR16, RZ ;  /* 0x0000001004027c10 */ /* 0x000fca000ff3e0ff */
[----:B------:R-:W-:-:S05]  /*1620*/  IMAD.X R3, RZ, RZ, UR17, P1 ;  /* 0x00000011ff037e24 */ /* 0x000fca00088e06ff */
[----:B--2---:R2:W3:Y:S01]  /*1630*/  ATOMG.E.EXCH.STRONG.GPU PT, RZ, [R2], R5 ;  /* 0x0000000502ff73a8 */ /* 0x0044e200041ee100 */
[----:B------:R-:W-:-:S04]  /*1640*/  DEPBAR {5,4,3,2,1,0} ;  /* 0x0000003f0000791a */ /* 0x000fc80000000000 */
[----:B------:R-:W5:Y:S02]  /*1650*/  CCTL.E.C.LDCU.IV.DEEP [UR16] ;  /* 0x0000000010007540 */ /* 0x000f640009c08000 */
[----:B-----5:R2:W-:Y:S01]  /*1660*/  UTMACCTL.IV [UR16] ;  /* 0x00000000100079b9 */ /* 0x0205e20008000000 */
[----:B------:R-:W-:Y:S01]  /*1670*/  NOP ;  /* 0x0000000000007918 */ /* 0x000fe20000000000 */
.L_x_51:
[----:B------:R-:W-:Y:S05]  /*1680*/  @P0 BRA `(.L_x_52) ;  /* 0x00000000000c0947 */ /* 0x000fea0003800000 */
[----:B------:R0:W-:Y:S01]  /*1690*/  UTMACMDFLUSH ;  /* 0x00000000000079b7 */ /* 0x0001e20000000000 */
[----:B------:R-:W-:Y:S05]  /*16a0*/  @P0 BRA `(.L_x_52) ;  /* 0x0000000000040947 */ /* 0x000fea0003800000 */
[----:B------:R-:W-:-:S04]  /*16b0*/  DEPBAR.LE SB0, 0x0 ;  /* 0x000080000000791a */ /* 0x000fc80000000000 */
.L_x_52:
[----:B------:R-:W-:Y:S05]  /*16c0*/  WARPSYNC.ALL ;  /* 0x0000000000007948 */ /* 0x000fea0003800000 */
[----:B------:R-:W-:Y:S01]  /*16d0*/  NOP ;  /* 0x0000000000007918 */ /* 0x000fe20000000000 */
[----:B---3--:R-:W-:Y:S01]  /*16e0*/  BAR.SYNC.DEFER_BLOCKING 0x0 ;  /* 0x0000000000007b1d */ /* 0x008fe20000010000 */
[----:B--2--5:R-:W-:Y:S01]  /*16f0*/  SHF.R.U32.HI R2, RZ, 0x5, R0 ;  /* 0x00000005ff027819 */ /* 0x024fe20000011600 */
[----:B------:R-:W-:-:S03]  /*1700*/  USHF.L.U32 UR19, UR19, 0x7, URZ ;  /* 0x0000000713137899 */ /* 0x000fc600080006ff */
[----:B------:R-:W-:Y:S01]  /*1710*/  R2UR UR18, R2 ;  /* 0x00000000021272ca */ /* 0x000fe200000e0000 */
[----:B------:R-:W-:Y:S01]  /*1720*/  VOTEU.ALL UP0, P3 ;  /* 0x0000000000ff7886 */ /* 0x000fe20001800000 */
[----:B------:R-:W-:Y:S01]  /*1730*/  UMOV UR4, 0x1 ;  /* 0x0000000100047882 */ /* 0x000fe20000000000 */
[----:B------:R-:W-:Y:S01]  /*1740*/  VOTEU.ALL UP1, P3 ;  /* 0x0000000000ff7886 */ /* 0x000fe20001820000 */
[----:B------:R-:W-:Y:S02]  /*1750*/  BSSY.RECONVERGENT B4, `(.L_x_53) ;  /* 0x0000018000047945 */ /* 0x000fe40003800200 */
[----:B------:R-:W-:-:S04]  /*1760*/  @!UP0 UIADD3 UR10, UPT, UPT, -UR4, 0x100000, URZ ;  /* 0x00100000040a8890 */ /* 0x000fc8000fffe1ff */
[----:B------:R-:W-:Y:S02]  /*1770*/  @!UP0 USHF.L.U32 UR11, UR10, 0xb, URZ ;  /* 0x0000000b0a0b8899 */ /* 0x000fe400080006ff */
[----:B------:R-:W-:Y:S02]  /*1780*/  @!UP0 USHF.L.U32 UR10, UR10, 0x1, URZ ;  /* 0x000000010a0a8899 */ /* 0x000fe400080006ff */
[----:B------:R-:W-:-:S04]  /*1790*/  @!UP0 UIADD3 UR4, UPT, UPT, -UR4, 0x100000, URZ ;  /* 0x0010000004048890 */ /* 0x000fc8000fffe1ff */
[----:B------:R-:W-:Y:S02]  /*17a0*/  @!UP0 USHF.L.U32 UR5, UR4, 0xb, URZ ;  /* 0x0000000b04058899 */ /* 0x000fe400080006ff */
[----:B------:R-:W-:Y:S01]  /*17b0*/  @!UP0 USHF.L.U32 UR4, UR4, 0x1, URZ ;  /* 0x0000000104048899 */ /* 0x000fe200080006ff */
[----:B------:R-:W-:Y:S01]  /*17c0*/  VOTEU.ALL UP0, P3 ;  /* 0x0000000000ff7886 */ /* 0x000fe20001800000 */
[----:B------:R-:W2:Y:S04]  /*17d0*/  FENCE.VIEW.ASYNC.S ;  /* 0x00000000000073c6 */ /* 0x000ea80000000000 */
[----:B--2---:R2:W3:Y:S06]  /*17e0*/  @!UP0 SYNCS.EXCH.64 URZ, [UR8+0x10000], UR10 ;  /* 0x0100000a08ff85b2 */ /* 0x0044ec0008000100 */
[----:B------:R2:W3:Y:S02]  /*17f0*/  @!UP1 SYNCS.EXCH.64 URZ, [UR8+0x10020], UR4 ;  /* 0x0100200408ff95b2 */ /* 0x0004e40008000100 */
[----:B---3--:R-:W-:Y:S06]  /*1800*/  BAR.SYNC.DEFER_BLOCKING 0x0 ;  /* 0x0000000000007b1d */ /* 0x008fec0000010000 */
[----:B------:R-:W-:Y:S05]  /*1810*/  @P3 BRA `(.L_x_54) ;  /* 0x00000000002c3947 */ /* 0x000fea0003800000 */
[----:B--2---:R-:W-:Y:S02]  /*1820*/  UMOV UR4, 0x1 ;  /* 0x0000000100047882 */ /* 0x004fe40000000000 */
[----:B------:R-:W-:-:S04]  /*1830*/  UIADD3 UR10, UPT, UPT, -UR4, 0x100000, URZ ;  /* 0x00100000040a7890 */ /* 0x000fc8000fffe1ff */
[----:B------:R-:W-:Y:S02]  /*1840*/  USHF.L.U32 UR11, UR10, 0xb, URZ ;  /* 0x0000000b0a0b7899 */ /* 0x000fe400080006ff */
[----:B------:R-:W-:Y:S02]  /*1850*/  USHF.L.U32 UR10, UR10, 0x1, URZ ;  /* 0x000000010a0a7899 */ /* 0x000fe400080006ff */
[----:B------:R-:W-:-:S04]  /*1860*/  UIADD3 UR4, UPT, UPT, -UR4, 0x100000, URZ ;  /* 0x0010000004047890 */ /* 0x000fc8000fffe1ff */
[----:B------:R-:W-:Y:S02]  /*1870*/  USHF.L.U32 UR5, UR4, 0xb, URZ ;  /* 0x0000000b04057899 */ /* 0x000fe400080006ff */
[----:B------:R-:W-:Y:S01]  /*1880*/  USHF.L.U32 UR4, UR4, 0x1, URZ ;  /* 0x0000000104047899 */ /* 0x000fe200080006ff */
[----:B------:R-:W2:Y:S03]  /*1890*/  FENCE.VIEW.ASYNC.S ;  /* 0x00000000000073c6 */ /* 0x000ea60000000000 */
[----:B--2---:R3:W5:Y:S08]  /*18a0*/  SYNCS.EXCH.64 URZ, [UR8+0x10008], UR10 ;  /* 0x0100080a08ff75b2 */ /* 0x0047700008000100 */
[----:B------:R3:W2:Y:S02]  /*18b0*/  SYNCS.EXCH.64 URZ, [UR8+0x10028], UR4 ;  /* 0x0100280408ff75b2 */ /* 0x0006a40008000100 */
[----:B---3--:R-:W-:Y:S01]  /*18c0*/  NOP ;  /* 0x0000000000007918 */ /* 0x008fe20000000000 */
.L_x_54:
[----:B--2---:R-:W-:Y:S05]  /*18d0*/  BSYNC.RECONVERGENT B4 ;  /* 0x0000000000047941 */ /* 0x004fea0003800200 */
.L_x_53:
[----:B-----5:R-:W-:Y:S06]  /*18e0*/  BAR.SYNC.DEFER_BLOCKING 0x0 ;  /* 0x0000000000007b1d */ /* 0x020fec0000010000 */
[----:B------:R-:W-:Y:S04]  /*18f0*/  BSSY.RECONVERGENT B4, `(.L_x_55) ;  /* 0x000000d000047945 */ /* 0x000fe80003800200 */
[----:B------:R-:W-:Y:S05]  /*1900*/  @P3 BRA `(.L_x_56) ;  /* 0x00000000002c3947 */ /* 0x000fea0003800000 */
[----:B------:R-:W-:Y:S02]  /*1910*/  UMOV UR4, 0x1 ;  /* 0x0000000100047882 */ /* 0x000fe40000000000 */
[----:B------:R-:W-:-:S04]  /*1920*/  UIADD3 UR10, UPT, UPT, -UR4, 0x100000, URZ ;  /* 0x00100000040a7890 */ /* 0x000fc8000fffe1ff */
[----:B------:R-:W-:Y:S02]  /*1930*/  USHF.L.U32 UR11, UR10, 0xb, URZ ;  /* 0x0000000b0a0b7899 */ /* 0x000fe400080006ff */
[----:B------:R-:W-:Y:S02]  /*1940*/  USHF.L.U32 UR10, UR10, 0x1, URZ ;  /* 0x000000010a0a7899 */ /* 0x000fe400080006ff */
[----:B------:R-:W-:-:S04]  /*1950*/  UIADD3 UR4, UPT, UPT, -UR4, 0x100000, URZ ;  /* 0x0010000004047890 */ /* 0x000fc8000fffe1ff */
[----:B------:R-:W-:Y:S02]  /*1960*/  USHF.L.U32 UR5, UR4, 0xb, URZ ;  /* 0x0000000b04057899 */ /* 0x000fe400080006ff */
[----:B------:R-:W-:Y:S01]  /*1970*/  USHF.L.U32 UR4, UR4, 0x1, URZ ;  /* 0x0000000104047899 */ /* 0x000fe200080006ff */
[----:B------:R-:W2:Y:S03]  /*1980*/  FENCE.VIEW.ASYNC.S ;  /* 0x00000000000073c6 */ /* 0x000ea60000000000 */
[----:B--2---:R2:W3:Y:S08]  /*1990*/  SYNCS.EXCH.64 URZ, [UR8+0x10010], UR10 ;  /* 0x0100100a08ff75b2 */ /* 0x0044f00008000100 */
[----:B------:R2:W5:Y:S01]  /*19a0*/  SYNCS.EXCH.64 URZ, [UR8+0x10030], UR4 ;  /* 0x0100300408ff75b2 */ /* 0x0005620008000100 */
[----:B------:R-:W-:Y:S01]  /*19b0*/  NOP ;  /* 0x0000000000007918 */ /* 0x000fe20000000000 */
.L_x_56:
[----:B--2---:R-:W-:Y:S05]  /*19c0*/  BSYNC.RECONVERGENT B4 ;  /* 0x0000000000047941 */ /* 0x004fea0003800200 */
.L_x_55:
[----:B---3-5:R-:W-:Y:S01]  /*19d0*/  BAR.SYNC.DEFER_BLOCKING 0x0 ;  /* 0x0000000000007b1d */ /* 0x028fe20000010000 */
[----:B------:R-:W-:Y:S01]  /*19e0*/  UIADD3 UR14, UPT, UPT, UR8, 0x10020, URZ ;  /* 0x00010020080e7890 */ /* 0x000fe2000fffe0ff */
[----:B------:R-:W-:Y:S01]  /*19f0*/  ISETP.GE.AND P0, PT, R12, 0x1, PT ;  /* 0x000000010c00780c */ /* 0x000fe20003f06270 */
[----:B------:R-:W-:-:S03]  /*1a00*/  USHF.L.U32 UR15, UR7, 0x7, URZ ;  /* 0x00000007070f7899 */ /* 0x000fc600080006ff */
        /* <DEDUP_REMOVED lines=13> */
.L_x_58:
[----:B--2---:R-:W-:Y:S05]  /*1ae0*/  BSYNC.RECONVERGENT B4 ;  /* 0x0000000000047941 */ /* 0x004fea0003800200 */
.L_x_57:
[----:B------:R-:W-:Y:S05]  /*1af0*/  @!P0 BRA `(.L_x_59) ;  /* 0x00000008003c8947 */ /* 0x000fea0003800000 */
[----:B---3-5:R-:W-:Y:S01]  /*1b00*/  BAR.SYNC.DEFER_BLOCKING 0x0 ;  /* 0x0000000000007b1d */ /* 0x028fe20000010000 */
[----:B------:R-:W-:Y:S01]  /*1b10*/  @!P3 IMAD.MOV.U32 R2, RZ, RZ, 0x4000 ;  /* 0x00004000ff02b424 */ /* 0x000fe200078e00ff */
[----:B------:R-:W-:Y:S02]  /*1b20*/  ELECT P1, URZ, PT ;  /* 0x0000000000ff782f */ /* 0x000fe40003820000 */
[----:B------:R-:W-:Y:S02]  /*1b30*/  ELECT P0, URZ, PT ;  /* 0x0000000000ff782f */ /* 0x000fe40003800000 */
[C---:B------:R-:W-:Y:S01]  /*1b40*/  ISETP.LT.U32.AND P1, PT, R132.reuse, 0x20, P1 ;  /* 0x000000208400780c */ /* 0x040fe20000f21070 */
[----:B------:R-:W-:Y:S01]  /*1b50*/  UMOV UR11, UR15 ;  /* 0x0000000f000b7c82 */ /* 0x000fe20008000000 */
[----:B------:R-:W-:Y:S01]  /*1b60*/  ISETP.LT.U32.AND P0, PT, R132, 0x40, P0 ;  /* 0x000000408400780c */ /* 0x000fe20000701070 */
[----:B------:R-:W-:-:S04]  /*1b70*/  ULOP3.LUT UR4, UR18, 0x1, URZ, 0xc0, !UPT ;  /* 0x0000000112047892 */ /* 0x000fc8000f8ec0ff */
[----:B------:R-:W-:Y:S02]  /*1b80*/  ULEA UR5, UR4, UR8, 0xc ;  /* 0x0000000804057291 */ /* 0x000fe4000f8e60ff */
[----:B------:R-:W-:-:S04]  /*1b90*/  ULEA UR6, UR4, UR19, 0x6 ;  /* 0x0000001304067291 */ /* 0x000fc8000f8e30ff */
[----:B------:R-:W-:Y:S01]  /*1ba0*/  VOTEU.ANY UP0, P1 ;  /* 0x0000000000ff7886 */ /* 0x000fe20000800100 */
[----:B------:R-:W-:Y:S01]  /*1bb0*/  VOTEU.ANY UP2, P1 ;  /* 0x0000000000ff7886 */ /* 0x000fe20000840100 */
[----:B------:R-:W-:Y:S01]  /*1bc0*/  VOTEU.ANY UP1, P0 ;  /* 0x0000000000ff7886 */ /* 0x000fe20000020100 */
[----:B------:R-:W-:Y:S01]  /*1bd0*/  VOTEU.ANY UP3, P0 ;  /* 0x0000000000ff7886 */ /* 0x000fe20000060100 */
[----:B------:R2:W-:Y:S01]  /*1be0*/  @!P3 SYNCS.ARRIVE.TRANS64 RZ, [UR8+0x10000], R2 ;  /* 0x01000002ffffb9a7 */ /* 0x0005e20008000008 */
[----:B------:R3:W-:Y:S06]  /*1bf0*/  MEMBAR.ALL.CTA ;  /* 0x0000000000007992 */ /* 0x0007ec0000008000 */
[----:B---3--:R-:W3:Y:S01]  /*1c00*/  FENCE.VIEW.ASYNC.S ;  /* 0x00000000000073c6 */ /* 0x008ee20000000000 */
[----:B------:R-:W-:Y:S01]  /*1c10*/  @UP0 UIADD3 UR9, UPT, UPT, UR8, 0x10000, URZ ;  /* 0x0001000008090890 */ /* 0x000fe2000fffe0ff */
[----:B------:R-:W-:Y:S01]  /*1c20*/  @UP0 UMOV UR10, URZ ;  /* 0x000000ff000a0c82 */ /* 0x000fe20008000000 */
[----:B------:R-:W-:-:S02]  /*1c30*/  @UP1 UIADD3 UR4, UPT, UPT, UR5, 0x8000, URZ ;  /* 0x0000800005041890 */ /* 0x000fc4000fffe0ff */
[----:B------:R-:W-:Y:S01]  /*1c40*/  @UP1 UIADD3 UR5, UPT, UPT, UR8, 0x10000, URZ ;  /* 0x0001000008051890 */ /* 0x000fe2000fffe0ff */
[----:B------:R-:W-:Y:S01]  /*1c50*/  @UP1 UMOV UR7, URZ ;  /* 0x000000ff00071c82 */ /* 0x000fe20008000000 */
[----:B------:R-:W-:Y:S01]  /*1c60*/  UISETP.NE.U32.AND UP0, UPT, UR18, URZ, UPT ;  /* 0x000000ff1200728c */ /* 0x000fe2000bf05070 */
[----:B---3--:R-:W-:Y:S06]  /*1c70*/  BAR.SYNC.DEFER_BLOCKING 0x0 ;  /* 0x0000000000007b1d */ /* 0x008fec0000010000 */
[----:B------:R2:W-:Y:S02]  /*1c80*/  @UP2 UTMALDG.2D [UR8], [UR20] ;  /* 0x00000008140025b4 */ /* 0x0005e40008008000 */
[----:B------:R-:W-:Y:S06]  /*1c90*/  BAR.SYNC.DEFER_BLOCKING 0x0 ;  /* 0x0000000000007b1d */ /* 0x000fec0000010000 */
[----:B------:R2:W-:Y:S02]  /*1ca0*/  @UP3 UTMALDG.2D [UR4], [UR22] ;  /* 0x00000004160035b4 */ /* 0x0005e40008008000 */
[----:B------:R-:W-:Y:S06]  /*1cb0*/  BAR.SYNC.DEFER_BLOCKING 0x0 ;  /* 0x0000000000007b1d */ /* 0x000fec0000010000 */
[----:B------:R-:W3:Y:S02]  /*1cc0*/  SYNCS.PHASECHK.TRANS64.TRYWAIT P0, [UR8+0x10000], RZ ;  /* 0x010000ffff0075a7 */ /* 0x000ee40008001108 */
[----:B--23--:R-:W-:Y:S05]  /*1cd0*/  @!P0 BRA `(.L_x_60) ;  /* 0x0000001000908947 */ /* 0x00cfea0003800000 */
.L_x_78:
[----:B------:R-:W-:Y:S05]  /*1ce0*/  BRA.U UP0, `(.L_x_61) ;  /* 0x00000001005c7547 */ /* 0x000fea000b800000 */
[----:B------:R-:W-:Y:S02]  /*1cf0*/  UIADD3 UR4, UPT, UPT, UR8, 0x8000, URZ ;  /* 0x0000800008047890 */ /* 0x000fe4000fffe0ff */
[----:B------:R-:W-:Y:S02]  /*1d00*/  USHF.R.U32.HI UR5, URZ, 0x4, UR8 ;  /* 0x00000004ff057899 */ /* 0x000fe40008011608 */
[----:B------:R-:W-:Y:S02]  /*1d10*/  USHF.R.U32.HI UR6, URZ, 0x4, UR4 ;  /* 0x00000004ff067899 */ /* 0x000fe40008011604 */
[----:B------:R-:W-:Y:S02]  /*1d20*/  USGXT.U32 UR4, UR5, 0xe ;  /* 0x0000000e0504789a */ /* 0x000fe40008000000 */
[----:B------:R-:W-:Y:S01]  /*1d30*/  USGXT.U32 UR6, UR6, 0xe ;  /* 0x0000000e0606789a */ /* 0x000fe20008000000 */
[----:B------:R-:W-:Y:S01]  /*1d40*/  UMOV UR12, 0x1000080 ;  /* 0x01000080000c7882 */ /* 0x000fe20000000000 */
[----:B------:R-:W-:Y:S01]  /*1d50*/  UMOV UR13, 0x40004040 ;  /* 0x40004040000d7882 */ /* 0x000fe20000000000 */
[----:B------:R-:W-:Y:S01]  /*1d60*/  UMOV UR7, URZ ;  /* 0x000000ff00077c82 */ /* 0x000fe20008000000 */
[----:B------:R-:W-:Y:S01]  /*1d70*/  UMOV UR10, 0xfffffffe ;  /* 0xfffffffe000a7882 */ /* 0x000fe20000000000 */
[----:B------:R-:W-:Y:S01]  /*1d80*/  UMOV UR11, 0x7fffbfdf ;  /* 0x7fffbfdf000b7882 */ /* 0x000fe20000000000 */
[----:B------:R-:W-:Y:S01]  /*1d90*/  UMOV UR5, URZ ;  /* 0x000000ff00057c82 */ /* 0x000fe20008000000 */
[----:B------:R-:W-:-:S02]  /*1da0*/  UIADD3.64 UR12, UPT, UPT, UR6, UR12, URZ ;  /* 0x0000000c060c7297 */ /* 0x000fc4000fffe0ff */
[----:B------:R-:W-:Y:S02]  /*1db0*/  ULOP3.LUT UR6, UR6, 0x1000000, URZ, 0xfc, !UPT ;  /* 0x0100000006067892 */ /* 0x000fe4000f8efcff */
[----:B------:R-:W-:Y:S01]  /*1dc0*/  UIADD3.64 UR10, UPT, UPT, UR4, -UR10, URZ ;  /* 0x8000000a040a7297 */ /* 0x000fe2000fffe0ff */
[----:B------:R-:W-:Y:S01]  /*1dd0*/  UMOV UR26, 0x0 ;  /* 0x00000000001a7882 */ /* 0x000fe20000000000 */
[----:B------:R-:W-:Y:S01]  /*1de0*/  UMOV UR27, 0x8210010 ;  /* 0x08210010001b7882 */ /* 0x000fe20000000000 */
[----:B------:R-:W-:Y:S01]  /*1df0*/  UMOV UR5, 0x80004020 ;  /* 0x8000402000057882 */ /* 0x000fe20000000000 */
[----:B------:R-:W-:Y:S01]  /*1e00*/  UMOV UR7, 0x40004040 ;  /* 0x4000404000077882 */ /* 0x000fe20000000000 */
[----:B------:R-:W-:Y:S01]  /*1e10*/  UMOV UR28, 0x0 ;  /* 0x00000000001c7882 */ /* 0x000fe20000000000 */
[----:B------:R-:W-:Y:S01]  /*1e20*/  UMOV UR29, 0x8210010 ;  /* 0x08210010001d7882 */ /* 0x000fe20000000000 */
[----:B------:R2:W-:Y:S02]  /*1e30*/  UTCHMMA gdesc[UR4], gdesc[UR6], tmem[UR24], tmem[UR26], idesc[UR27], !UPT ;  /* 0x00ff1a06040075ea */ /* 0x0005e4000f800018 */
[----:B------:R2:W-:Y:S01]  /*1e40*/  UTCHMMA gdesc[UR10], gdesc[UR12], tmem[UR24], tmem[UR28], idesc[UR29], UPT ;  /* 0x00ff1c0c0a0075ea */ /* 0x0005e2000b800018 */
[----:B------:R-:W-:-:S02]  /*1e50*/  NOP ;  /* 0x0000000000007918 */ /* 0x000fc40000000000 */
.L_x_61:
[----:B------:R-:W-:Y:S01]  /*1e60*/  ELECT P0, URZ, PT ;  /* 0x0000000000ff782f */ /* 0x000fe20003800000 */
[----:B--2---:R-:W-:Y:S01]  /*1e70*/  UMOV UR4, UR14 ;  /* 0x0000000e00047c82 */ /* 0x004fe20008000000 */
[----:B------:R-:W-:Y:S02]  /*1e80*/  UMOV UR5, URZ ;  /* 0x000000ff00057c82 */ /* 0x000fe40008000000 */
[----:B------:R-:W-:-:S13]  /*1e90*/  ISETP.LT.U32.AND P0, PT, R132, 0x20, P0 ;  /* 0x000000208400780c */ /* 0x000fda0000701070 */
[----:B------:R-:W-:Y:S01]  /*1ea0*/  VOTEU.ANY UP0, P0 ;  /* 0x0000000000ff7886 */ /* 0x000fe20000000100 */
[----:B------:R-:W-:Y:S01]  /*1eb0*/  VOTEU.ANY UP1, P0 ;  /* 0x0000000000ff7886 */ /* 0x000fe20000020100 */
[----:B------:R-:W-:-:S03]  /*1ec0*/  ISETP.GE.U32.AND P0, PT, R12, 0x21, PT ;  /* 0x000000210c00780c */ /* 0x000fc60003f06070 */
[----:B------:R-:W-:Y:S02]  /*1ed0*/  @UP0 UMOV UR4, UR4 ;  /* 0x0000000400040c82 */ /* 0x000fe40008000000 */
[----:B------:R2:W-:Y:S01]  /*1ee0*/  @UP1 UTCBAR [UR4], URZ ;  /* 0x000000ff040013e9 */ /* 0x0005e200080000ff */
[----:B------:R-:W-:Y:S06]  /*1ef0*/  BAR.SYNC.DEFER_BLOCKING 0x0 ;  /* 0x0000000000007b1d */ /* 0x000fec0000010000 */
[----:B------:R-:W3:Y:S02]  /*1f00*/  SYNCS.PHASECHK.TRANS64.TRYWAIT P1, [UR8+0x10020], RZ ;  /* 0x010020ffff0075a7 */ /* 0x000ee40008021108 */
[----:B--23--:R-:W-:Y:S05]  /*1f10*/  @!P1 BRA `(.L_x_62) ;  /* 0x00000010000c9947 */ /* 0x00cfea0003800000 */
.L_x_79:
[----:B------:R-:W-:Y:S01]  /*1f20*/  UMOV UR4, URZ ;  /* 0x000000ff00047c82 */ /* 0x000fe20008000000 */
[----:B------:R-:W-:Y:S05]  /*1f30*/  @!P0 BRA `(.L_x_59) ;  /* 0x00000004002c8947 */ /* 0x000fea0003800000 */
[----:B------:R-:W2:Y:S01]  /*1f40*/  LDCU UR32, c[0x0][0x3a0] ;  /* 0x00007400ff2077ac */ /* 0x000ea20008000800 */
[----:B------:R-:W-:Y:S01]  /*1f50*/  UMOV UR9, 0x1 ;  /* 0x0000000100097882 */ /* 0x000fe20000000000 */
[----:B------:R-:W-:-:S05]  /*1f60*/  UMOV UR14, 0x20 ;  /* 0x00000020000e7882 */ /* 0x000fca0000000000 */
.L_x_66:
[----:B------:R-:W-:Y:S01]  /*1f70*/  BAR.SYNC.DEFER_BLOCKING 0x0 ;  /* 0x0000000000007b1d */ /* 0x000fe20000010000 */
[----:B------:R-:W-:Y:S01]  /*1f80*/  ULEA UR25, UR9, UR8, 0x3 ;  /* 0x0000000809197291 */ /* 0x000fe2000f8e18ff */
[----:B------:R-:W-:Y:S01]  /*1f90*/  @!P3 IMAD.MOV.U32 R2, RZ, RZ, 0x4000 ;  /* 0x00004000ff02b424 */ /* 0x000fe200078e00ff */
[----:B------:R-:W-:Y:S01]  /*1fa0*/  ELECT P1, URZ, PT ;  /* 0x0000000000ff782f */ /* 0x000fe20003820000 */
[----:B------:R-:W-:-:S03]  /*1fb0*/  ULEA UR12, UR9, UR8, 0xd ;  /* 0x00000008090c7291 */ /* 0x000fc6000f8e68ff */
[----:B------:R-:W-:Y:S02]  /*1fc0*/  ISETP.LT.U32.AND P1, PT, R132, 0x20, P1 ;  /* 0x000000208400780c */ /* 0x000fe40000f21070 */
[----:B------:R-:W-:Y:S01]  /*1fd0*/  ELECT P0, URZ, PT ;  /* 0x0000000000ff782f */ /* 0x000fe20003800000 */
[----:B------:R-:W-:-:S03]  /*1fe0*/  ULOP3.LUT UR28, UR18, 0x1, URZ, 0xc0, !UPT ;  /* 0x00000001121c7892 */ /* 0x000fc6000f8ec0ff */
[----:B------:R-:W-:Y:S01]  /*1ff0*/  ISETP.LT.U32.AND P0, PT, R132, 0x40, P0 ;  /* 0x000000408400780c */ /* 0x000fe20000701070 */
[----:B------:R-:W-:Y:S02]  /*2000*/  UIADD3 UR5, UPT, UPT, UR12, 0x8000, URZ ;  /* 0x000080000c057890 */ /* 0x000fe4000fffe0ff */
[----:B------:R-:W-:Y:S02]  /*2010*/  ULEA UR30, UR28, UR19, 0x6 ;  /* 0x000000131c1e7291 */ /* 0x000fe4000f8e30ff */
[----:B------:R-:W-:Y:S01]  /*2020*/  ULEA UR28, UR28, UR5, 0xc ;  /* 0x000000051c1c7291 */ /* 0x000fe2000f8e60ff */
[----:B------:R-:W-:Y:S01]  /*2030*/  UMOV UR31, UR14 ;  /* 0x0000000e001f7c82 */ /* 0x000fe20008000000 */
[----:B------:R-:W-:Y:S01]  /*2040*/  VOTEU.ANY UP0, P1 ;  /* 0x0000000000ff7886 */ /* 0x000fe20000800100 */
[----:B------:R-:W-:Y:S01]  /*2050*/  USHF.L.U32 UR6, UR4, 0x1f, URZ ;  /* 0x0000001f04067899 */ /* 0x000fe200080006ff */
[----:B------:R3:W-:Y:S01]  /*2060*/  @!P3 SYNCS.ARRIVE.TRANS64 RZ, [UR25+0x10000], R2 ;  /* 0x01000002ffffb9a7 */ /* 0x0007e20008000019 */
[----:B------:R5:W-:Y:S06]  /*2070*/  MEMBAR.ALL.CTA ;  /* 0x0000000000007992 */ /* 0x000bec0000008000 */
[----:B-----5:R-:W5:Y:S01]  /*2080*/  FENCE.VIEW.ASYNC.S ;  /* 0x00000000000073c6 */ /* 0x020f620000000000 */
[----:B------:R-:W-:Y:S01]  /*2090*/  @UP0 UIADD3 UR13, UPT, UPT, UR25, 0x10000, URZ ;  /* 0x00010000190d0890 */ /* 0x000fe2000fffe0ff */
[----:B-----5:R-:W-:Y:S01]  /*20a0*/  VOTEU.ANY UP0, P1 ;  /* 0x0000000000ff7886 */ /* 0x020fe20000800100 */
[----:B------:R-:W-:Y:S01]  /*20b0*/  VOTEU.ANY UP1, P0 ;  /* 0x0000000000ff7886 */ /* 0x000fe20000020100 */
[----:B---3--:R-:W-:-:S04]  /*20c0*/  IMAD.U32 R2, RZ, RZ, UR6 ;  /* 0x00000006ff027e24 */ /* 0x008fc8000f8e00ff */
[----:B------:R-:W-:Y:S01]  /*20d0*/  @UP1 UIADD3 UR29, UPT, UPT, UR25, 0x10000, URZ ;  /* 0x00010000191d1890 */ /* 0x000fe2000fffe0ff */
[----:B------:R-:W-:Y:S01]  /*20e0*/  VOTEU.ANY UP1, P0 ;  /* 0x0000000000ff7886 */ /* 0x000fe20000020100 */
[----:B------:R-:W-:Y:S06]  /*20f0*/  BAR.SYNC.DEFER_BLOCKING 0x0 ;  /* 0x0000000000007b1d */ /* 0x000fec0000010000 */
[----:B------:R3:W-:Y:S01]  /*2100*/  @UP0 UTMALDG.2D [UR12], [UR20] ;  /* 0x0000000c140005b4 */ /* 0x0007e20008008000 */
[----:B------:R-:W-:Y:S01]  /*2110*/  UISETP.NE.U32.AND UP0, UPT, UR18, URZ, UPT ;  /* 0x000000ff1200728c */ /* 0x000fe2000bf05070 */
[----:B------:R-:W-:Y:S06]  /*2120*/  BAR.SYNC.DEFER_BLOCKING 0x0 ;  /* 0x0000000000007b1d */ /* 0x000fec0000010000 */
[----:B------:R3:W-:Y:S02]  /*2130*/  @UP1 UTMALDG.2D [UR28], [UR22] ;  /* 0x0000001c160015b4 */ /* 0x0007e40008008000 */
[----:B------:R-:W-:Y:S06]  /*2140*/  BAR.SYNC.DEFER_BLOCKING 0x0 ;  /* 0x0000000000007b1d */ /* 0x000fec0000010000 */
[----:B------:R-:W5:Y:S02]  /*2150*/  SYNCS.PHASECHK.TRANS64.TRYWAIT P0, [UR25+0x10000], R2 ;  /* 0x01000002ff0075a7 */ /* 0x000f640008001119 */
[----:B---3-5:R-:W-:Y:S05]  /*2160*/  @!P0 BRA `(.L_x_63) ;  /* 0x0000000c00848947 */ /* 0x028fea0003800000 */
.L_x_80:
[----:B------:R-:W-:Y:S05]  /*2170*/  BRA.U UP0, `(.L_x_64) ;  /* 0x0000000100507547 */ /* 0x000fea000b800000 */
[----:B------:R-:W-:Y:S02]  /*2180*/  USHF.R.U32.HI UR10, URZ, 0x4, UR12 ;  /* 0x00000004ff0a7899 */ /* 0x000fe4000801160c */
[----:B------:R-:W-:Y:S02]  /*2190*/  USHF.R.U32.HI UR12, URZ, 0x4, UR5 ;  /* 0x00000004ff0c7899 */ /* 0x000fe40008011605 */
[----:B------:R-:W-:Y:S02]  /*21a0*/  USGXT.U32 UR10, UR10, 0xe ;  /* 0x0000000e0a0a789a */ /* 0x000fe40008000000 */
[----:B------:R-:W-:Y:S02]  /*21b0*/  USGXT.U32 UR12, UR12, 0xe ;  /* 0x0000000e0c0c789a */ /* 0x000fe40008000000 */
[----:B------:R-:W-:Y:S02]  /*21c0*/  UIADD3 UR26, UP0, UPT, UR10, 0x2, URZ ;  /* 0x000000020a1a7890 */ /* 0x000fe4000ff1e0ff */
[----:B------:R-:W-:Y:S01]  /*21d0*/  UIADD3 UR28, UP1, UPT, UR12, 0x1000080, URZ ;  /* 0x010000800c1c7890 */ /* 0x000fe2000ff3e0ff */
[----:B------:R-:W-:Y:S01]  /*21e0*/  UMOV UR5, URZ ;  /* 0x000000ff00057c82 */ /* 0x000fe20008000000 */
[----:B------:R-:W-:Y:S01]  /*21f0*/  UMOV UR6, URZ ;  /* 0x000000ff00067c82 */ /* 0x000fe20008000000 */
[----:B------:R-:W-:-:S02]  /*2200*/  ULOP3.LUT UR12, UR12, 0x1000000, URZ, 0xfc, !UPT ;  /* 0x010000000c0c7892 */ /* 0x000fc4000f8efcff */
[----:B------:R-:W-:Y:S02]  /*2210*/  UIADD3.X UR27, UPT, UPT, UR5, -0x7fffbfe0, URZ, UP0, !UPT ;  /* 0x80004020051b7890 */ /* 0x000fe400087fe4ff */
[----:B------:R-:W-:Y:S01]  /*2220*/  UIADD3.X UR29, UPT, UPT, UR6, 0x40004040, URZ, UP1, !UPT ;  /* 0x40004040061d7890 */ /* 0x000fe20008ffe4ff */
[----:B------:R-:W-:Y:S01]  /*2230*/  UMOV UR30, 0x0 ;  /* 0x00000000001e7882 */ /* 0x000fe20000000000 */
[----:B------:R-:W-:Y:S01]  /*2240*/  UMOV UR31, 0x8210010 ;  /* 0x08210010001f7882 */ /* 0x000fe20000000000 */
[----:B------:R-:W-:Y:S01]  /*2250*/  UMOV UR11, 0x80004020 ;  /* 0x80004020000b7882 */ /* 0x000fe20000000000 */
[----:B------:R-:W-:Y:S01]  /*2260*/  UMOV UR13, 0x40004040 ;  /* 0x40004040000d7882 */ /* 0x000fe20000000000 */
[----:B------:R-:W-:Y:S01]  /*2270*/  UMOV UR6, 0x0 ;  /* 0x0000000000067882 */ /* 0x000fe20000000000 */
[----:B------:R-:W-:Y:S01]  /*2280*/  UMOV UR7, 0x8210010 ;  /* 0x0821001000077882 */ /* 0x000fe20000000000 */
[----:B------:R3:W-:Y:S02]  /*2290*/  UTCHMMA gdesc[UR10], gdesc[UR12], tmem[UR24], tmem[UR30], idesc[UR31], UPT ;  /* 0x00ff1e0c0a0075ea */ /* 0x0007e4000b800018 */
[----:B------:R3:W-:Y:S01]  /*22a0*/  UTCHMMA gdesc[UR26], gdesc[UR28], tmem[UR24], tmem[UR6], idesc[UR7], UPT ;  /* 0x00ff061c1a0075ea */ /* 0x0007e2000b800018 */
[----:B------:R-:W-:-:S02]  /*22b0*/  NOP ;  /* 0x0000000000007918 */ /* 0x000fc40000000000 */
.L_x_64:
[----:B------:R-:W-:Y:S01]  /*22c0*/  ELECT P0, URZ, PT ;  /* 0x0000000000ff782f */ /* 0x000fe20003800000 */
[----:B---3--:R-:W-:-:S03]  /*22d0*/  UIADD3 UR6, UPT, UPT, UR25, 0x10020, URZ ;  /* 0x0001002019067890 */ /* 0x008fc6000fffe0ff */
[----:B------:R-:W-:Y:S01]  /*22e0*/  ISETP.LT.U32.AND P0, PT, R132, 0x20, P0 ;  /* 0x000000208400780c */ /* 0x000fe20000701070 */
[----:B------:R-:W-:-:S12]  /*22f0*/  UMOV UR7, URZ ;  /* 0x000000ff00077c82 */ /* 0x000fd80008000000 */
[----:B------:R-:W-:Y:S01]  /*2300*/  VOTEU.ANY UP0, P0 ;  /* 0x0000000000ff7886 */ /* 0x000fe20000000100 */
[----:B------:R-:W-:-:S04]  /*2310*/  VOTEU.ANY UP1, P0 ;  /* 0x0000000000ff7886 */ /* 0x000fc80000020100 */
[----:B------:R-:W-:Y:S02]  /*2320*/  @UP0 UMOV UR6, UR6 ;  /* 0x0000000600060c82 */ /* 0x000fe40008000000 */
[----:B------:R3:W-:Y:S01]  /*2330*/  @UP1 UTCBAR [UR6], URZ ;  /* 0x000000ff060013e9 */ /* 0x0007e200080000ff */
[----:B------:R-:W-:Y:S06]  /*2340*/  BAR.SYNC.DEFER_BLOCKING 0x0 ;  /* 0x0000000000007b1d */ /* 0x000fec0000010000 */
[----:B------:R-:W5:Y:S02]  /*2350*/  SYNCS.PHASECHK.TRANS64.TRYWAIT P0, [UR25+0x10020], R2 ;  /* 0x01002002ff0075a7 */ /* 0x000f640008001119 */
[----:B---3-5:R-:W-:Y:S05]  /*2360*/  @!P0 BRA `(.L_x_65) ;  /* 0x0000000c00108947 */ /* 0x028fea0003800000 */
.L_x_81:
[----:B------:R-:W-:Y:S02]  /*2370*/  UIADD3 UR9, UPT, UPT, UR9, 0x1, URZ ;  /* 0x0000000109097890 */ /* 0x000fe4000fffe0ff */
[----:B------:R-:W-:Y:S02]  /*2380*/  UIADD3 UR14, UPT, UPT, UR14, 0x20, URZ ;  /* 0x000000200e0e7890 */ /* 0x000fe4000fffe0ff */
[----:B------:R-:W-:-:S04]  /*2390*/  UISETP.NE.U32.AND UP0, UPT, UR9, 0x4, UPT ;  /* 0x000000040900788c */ /* 0x000fc8000bf05070 */
[----:B------:R-:W-:Y:S02]  /*23a0*/  USEL UR5, URZ, 0x1, UP0 ;  /* 0x00000001ff057887 */ /* 0x000fe40008000000 */
[----:B------:R-:W-:Y:S02]  /*23b0*/  USEL UR9, UR9, URZ, UP0 ;  /* 0x000000ff09097287 */ /* 0x000fe40008000000 */
[----:B--2---:R-:W-:Y:S02]  /*23c0*/  UISETP.GE.AND UP0, UPT, UR14, UR32, UPT ;  /* 0x000000200e00728c */ /* 0x004fe4000bf06270 */
[----:B------:R-:W-:-:S07]  /*23d0*/  ULOP3.LUT UR4, UR4, UR5, URZ, 0x3c, !UPT ;  /* 0x0000000504047292 */ /* 0x000fce000f8e3cff */
[----:B------:R-:W-:Y:S05]  /*23e0*/  BRA.U !UP0, `(.L_x_66) ;  /* 0xfffffff908e07547 */ /* 0x000fea000b83ffff */
.L_x_59:
[----:B---3-5:R-:W-:Y:S06]  /*23f0*/  BAR.SYNC.DEFER_BLOCKING 0x0 ;  /* 0x0000000000007b1d */ /* 0x028fec0000010000 */
[----:B------:R-:W-:Y:S04]  /*2400*/  BSSY.RECONVERGENT B4, `(.L_x_67) ;  /* 0x0000004000047945 */ /* 0x000fe80003800200 */
[----:B------:R-:W-:Y:S05]  /*2410*/  @P3 BRA `(.L_x_68) ;  /* 0x0000000000083947 */ /* 0x000fea0003800000 */
[----:B------:R-:W2:Y:S02]  /*2420*/  SYNCS.CCTL.IV [UR8+0x10000] ;  /* 0x01000000ff0079b1 */ /* 0x000ea40008000008 */
[----:B--2---:R-:W2:Y:S02]  /*2430*/  SYNCS.CCTL.IV [UR8+0x10020] ;  /* 0x01002000ff0079b1 */ /* 0x004ea40008000008 */
.L_x_68:
[----:B------:R-:W-:Y:S05]  /*2440*/  BSYNC.RECONVERGENT B4 ;  /* 0x0000000000047941 */ /* 0x000fea0003800200 */
.L_x_67:
[----:B--2---:R-:W-:Y:S06]  /*2450*/  BAR.SYNC.DEFER_BLOCKING 0x0 ;  /* 0x0000000000007b1d */ /* 0x004fec0000010000 */
[----:B------:R-:W-:Y:S04]  /*2460*/  BSSY.RECONVERGENT B4, `(.L_x_69) ;  /* 0x0000004000047945 */ /* 0x000fe80003800200 */
[----:B------:R-:W-:Y:S05]  /*2470*/  @P3 BRA `(.L_x_70) ;  /* 0x0000000000083947 */ /* 0x000fea0003800000 */
[----:B------:R-:W2:Y:S02]  /*2480*/  SYNCS.CCTL.IV [UR8+0x10008] ;  /* 0x01000800ff0079b1 */ /* 0x000ea40008000008 */
[----:B--2---:R-:W2:Y:S02]  /*2490*/  SYNCS.CCTL.IV [UR8+0x10028] ;  /* 0x01002800ff0079b1 */ /* 0x004ea40008000008 */
.L_x_70:
[----:B------:R-:W-:Y:S05]  /*24a0*/  BSYNC.RECONVERGENT B4 ;  /* 0x0000000000047941 */ /* 0x000fea0003800200 */
.L_x_69:
[----:B--2---:R-:W-:Y:S06]  /*24b0*/  BAR.SYNC.DEFER_BLOCKING 0x0 ;  /* 0x0000000000007b1d */ /* 0x004fec0000010000 */
[----:B------:R-:W-:Y:S04]  /*24c0*/  BSSY.RECONVERGENT B4, `(.L_x_71) ;  /* 0x0000004000047945 */ /* 0x000fe80003800200 */
[----:B------:R-:W-:Y:S05]  /*24d0*/  @P3 BRA `(.L_x_72) ;  /* 0x0000000000083947 */ /* 0x000fea0003800000 */
[----:B------:R-:W2:Y:S02]  /*24e0*/  SYNCS.CCTL.IV [UR8+0x10010] ;  /* 0x01001000ff0079b1 */ /* 0x000ea40008000008 */
[----:B--2---:R-:W2:Y:S02]  /*24f0*/  SYNCS.CCTL.IV [UR8+0x10030] ;  /* 0x01003000ff0079b1 */ /* 0x004ea40008000008 */
.L_x_72:
[----:B------:R-:W-:Y:S05]  /*2500*/  BSYNC.RECONVERGENT B4 ;  /* 0x0000000000047941 */ /* 0x000fea0003800200 */
.L_x_71:
[----:B--2---:R-:W-:Y:S06]  /*2510*/  BAR.SYNC.DEFER_BLOCKING 0x0 ;  /* 0x0000000000007b1d */ /* 0x004fec0000010000 */
[----:B------:R-:W-:Y:S04]  /*2520*/  BSSY.RECONVERGENT B4, `(.L_x_73) ;  /* 0x0000004000047945 */ /* 0x000fe80003800200 */
[----:B------:R-:W-:Y:S05]  /*2530*/  @P3 BRA `(.L_x_74) ;  /* 0x0000000000083947 */ /* 0x000fea0003800000 */
[----:B------:R-:W2:Y:S02]  /*2540*/  SYNCS.CCTL.IV [UR8+0x10018] ;  /* 0x01001800ff0079b1 */ /* 0x000ea40008000008 */
[----:B--2---:R-:W2:Y:S02]  /*2550*/  SYNCS.CCTL.IV [UR8+0x10038] ;  /* 0x01003800ff0079b1 */ /* 0x004ea40008000008 */
.L_x_74:
[----:B------:R-:W-:Y:S05]  /*2560*/  BSYNC.RECONVERGENT B4 ;  /* 0x0000000000047941 */ /* 0x000fea0003800200 */
.L_x_73:
[----:B------:R-:W-:Y:S01]  /*2570*/  USHF.L.U32 UR4, UR18, 0x15, URZ ;  /* 0x0000001512047899 */ /* 0x000fe200080006ff */
[C---:B------:R-:W-:Y:S01]  /*2580*/  IMAD.SHL.U32 R2, R0.reuse, 0x80, RZ ;  /* 0x0000008000027824 */ /* 0x040fe200078e00ff */
[----:B------:R-:W-:Y:S01]  /*2590*/  ELECT P0, URZ, PT ;  /* 0x0000000000ff782f */ /* 0x000fe20003800000 */
[----:B------:R-:W-:Y:S01]  /*25a0*/  IMAD.SHL.U32 R3, R0, 0x10, RZ ;  /* 0x0000001000037824 */ /* 0x000fe200078e00ff */
[----:B------:R-:W-:Y:S02]  /*25b0*/  ULOP3.LUT UR4, UR4, 0x600000, URZ, 0xc0, !UPT ;  /* 0x0060000004047892 */ /* 0x000fe4000f8ec0ff */
[----:B------:R-:W-:Y:S01]  /*25c0*/  LOP3.LUT R0, R2, 0x3f80, RZ, 0xc0, !PT ;  /* 0x00003f8002007812 */ /* 0x000fe200078ec0ff */
[----:B------:R-:W-:Y:S01]  /*25d0*/  ULOP3.LUT UR18, UR18, 0x1, URZ, 0xc0, !UPT ;  /* 0x0000000112127892 */ /* 0x000fe2000f8ec0ff */
[----:B------:R-:W-:Y:S01]  /*25e0*/  ISETP.LT.U32.AND P0, PT, R132, 0x40, P0 ;  /* 0x000000408400780c */ /* 0x000fe20000701070 */
[----:B------:R-:W-:Y:S01]  /*25f0*/  UIADD3 UR4, UPT, UPT, UR24, UR4, URZ ;  /* 0x0000000418047290 */ /* 0x000fe2000fffe0ff */
[----:B------:R-:W-:Y:S01]  /*2600*/  LOP3.LUT R0, R0, 0x70, R3, 0xf8, !PT ;  /* 0x0000007000007812 */ /* 0x000fe200078ef803 */
[----:B------:R-:W-:Y:S01]  /*2610*/  ULEA UR5, UR18, UR19, 0x6 ;  /* 0x0000001312057291 */ /* 0x000fe2000f8e30ff */
[----:B------:R-:W-:-:S02]  /*2620*/  UMOV UR6, UR15 ;  /* 0x0000000f00067c82 */ /* 0x000fc40008000000 */
[C---:B------:R-:W-:Y:S02]  /*2630*/  LOP3.LUT R2, R0.reuse, 0x10, RZ, 0x3c, !PT ;  /* 0x0000001000027812 */ /* 0x040fe400078e3cff */
[----:B------:R-:W-:Y:S02]  /*2640*/  LOP3.LUT R3, R0, 0x20, RZ, 0x3c, !PT ;  /* 0x0000002000037812 */ /* 0x000fe400078e3cff */
[----:B----4-:R-:W3:Y:S01]  /*2650*/  LDTM.x128 R4, tmem[UR4] ;  /* 0x00000004000479ee */ /* 0x010ee200083c0000 */
[----:B------:R-:W-:Y:S01]  /*2660*/  NOP ;  /* 0x0000000000007918 */ /* 0x000fe20000000000 */
[----:B------:R-:W-:Y:S01]  /*2670*/  ULEA UR4, UR18, UR8, 0xe ;  /* 0x0000000812047291 */ /* 0x000fe2000f8e70ff */
[----:B---3--:R-:W-:Y:S01]  /*2680*/  VOTEU.ANY UP1, P0 ;  /* 0x0000000000ff7886 */ /* 0x008fe20000020100 */
[----:B------:R-:W-:Y:S01]  /*2690*/  VOTEU.ANY UP0, P0 ;  /* 0x0000000000ff7886 */ /* 0x000fe20000000100 */
[----:B------:R-:W-:Y:S02]  /*26a0*/  F2FP.F16.F32.PACK_AB R4, R5, R4 ;  /* 0x000000040504723e */ /* 0x000fe400000000ff */
[----:B------:R-:W-:-:S02]  /*26b0*/  F2FP.F16.F32.PACK_AB R68, R69, R68 ;  /* 0x000000444544723e */ /* 0x000fc400000000ff */
[----:B------:R-:W-:Y:S02]  /*26c0*/  F2FP.F16.F32.PACK_AB R5, R7, R6 ;  /* 0x000000060705723e */ /* 0x000fe400000000ff */
[----:B------:R-:W-:Y:S02]  /*26d0*/  F2FP.F16.F32.PACK_AB R12, R13, R12 ;  /* 0x0000000c0d0c723e */ /* 0x000fe400000000ff */
[----:B------:R-:W-:Y:S02]  /*26e0*/  F2FP.F16.F32.PACK_AB R69, R71, R70 ;  /* 0x000000464745723e */ /* 0x000fe400000000ff */
[----:B------:R-:W-:Y:S02]  /*26f0*/  F2FP.F16.F32.PACK_AB R76, R77, R76 ;  /* 0x0000004c4d4c723e */ /* 0x000fe400000000ff */
[----:B------:R-:W-:Y:S02]  /*2700*/  F2FP.F16.F32.PACK_AB R6, R9, R8 ;  /* 0x000000080906723e */ /* 0x000fe400000000ff */
[----:B------:R-:W-:-:S02]  /*2710*/  F2FP.F16.F32.PACK_AB R7, R11, R10 ;  /* 0x0000000a0b07723e */ /* 0x000fc400000000ff */
[----:B------:R-:W-:Y:S02]  /*2720*/  F2FP.F16.F32.PACK_AB R13, R15, R14 ;  /* 0x0000000e0f0d723e */ /* 0x000fe400000000ff */
[----:B------:R-:W-:Y:S01]  /*2730*/  F2FP.F16.F32.PACK_AB R20, R21, R20 ;  /* 0x000000141514723e */ /* 0x000fe200000000ff */
[----:B--2---:R2:W-:Y:S01]  /*2740*/  STS.128 [R0+UR8], R4 ;  /* 0x0000000400007988 */ /* 0x0045e20008000c08 */
[----:B------:R-:W-:Y:S02]  /*2750*/  F2FP.F16.F32.PACK_AB R70, R73, R72 ;  /* 0x000000484946723e */ /* 0x000fe400000000ff */
[----:B------:R-:W-:Y:S02]  /*2760*/  F2FP.F16.F32.PACK_AB R71, R75, R74 ;  /* 0x0000004a4b47723e */ /* 0x000fe400000000ff */
[----:B------:R-:W-:Y:S02]  /*2770*/  F2FP.F16.F32.PACK_AB R77, R79, R78 ;  /* 0x0000004e4f4d723e */ /* 0x000fe400000000ff */
[----:B------:R-:W-:Y:S01]  /*2780*/  F2FP.F16.F32.PACK_AB R84, R85, R84 ;  /* 0x000000545554723e */ /* 0x000fe200000000ff */
[----:B------:R3:W-:Y:S01]  /*2790*/  STS.128 [R0+UR8+0x4000], R68 ;  /* 0x0040004400007988 */ /* 0x0007e20008000c08 */
[----:B------:R-:W-:-:S02]  /*27a0*/  F2FP.F16.F32.PACK_AB R14, R17, R16 ;  /* 0x00000010110e723e */ /* 0x000fc400000000ff */
[----:B------:R-:W-:Y:S02]  /*27b0*/  F2FP.F16.F32.PACK_AB R15, R19, R18 ;  /* 0x00000012130f723e */ /* 0x000fe400000000ff */
[----:B------:R-:W-:Y:S02]  /*27c0*/  F2FP.F16.F32.PACK_AB R21, R23, R22 ;  /* 0x000000161715723e */ /* 0x000fe400000000ff */
[----:B------:R-:W-:Y:S01]  /*27d0*/  F2FP.F16.F32.PACK_AB R28, R29, R28 ;  /* 0x0000001c1d1c723e */ /* 0x000fe200000000ff */
[----:B------:R4:W-:Y:S01]  /*27e0*/  STS.128 [R2+UR8], R12 ;  /* 0x0000000c02007988 */ /* 0x0009e20008000c08 */
[----:B------:R-:W-:Y:S02]  /*27f0*/  F2FP.F16.F32.PACK_AB R78, R81, R80 ;  /* 0x00000050514e723e */ /* 0x000fe400000000ff */
[----:B------:R-:W-:Y:S02]  /*2800*/  F2FP.F16.F32.PACK_AB R79, R83, R82 ;  /* 0x00000052534f723e */ /* 0x000fe400000000ff */
[----:B------:R-:W-:-:S02]  /*2810*/  F2FP.F16.F32.PACK_AB R85, R87, R86 ;  /* 0x000000565755723e */ /* 0x000fc400000000ff */
[----:B------:R-:W-:Y:S01]  /*2820*/  F2FP.F16.F32.PACK_AB R92, R93, R92 ;  /* 0x0000005c5d5c723e */ /* 0x000fe200000000ff */
[----:B------:R4:W-:Y:S01]  /*2830*/  STS.128 [R2+UR8+0x4000], R76 ;  /* 0x0040004c02007988 */ /* 0x0009e20008000c08 */
[----:B------:R-:W-:Y:S02]  /*2840*/  F2FP.F16.F32.PACK_AB R22, R25, R24 ;  /* 0x000000181916723e */ /* 0x000fe400000000ff */
[----:B------:R-:W-:Y:S02]  /*2850*/  F2FP.F16.F32.PACK_AB R23, R27, R26 ;  /* 0x0000001a1b17723e */ /* 0x000fe400000000ff */
[----:B------:R-:W-:Y:S02]  /*2860*/  F2FP.F16.F32.PACK_AB R29, R31, R30 ;  /* 0x0000001e1f1d723e */ /* 0x000fe400000000ff */
[----:B------:R-:W-:Y:S01]  /*2870*/  F2FP.F16.F32.PACK_AB R36, R37, R36 ;  /* 0x000000242524723e */ /* 0x000fe200000000ff */
[----:B------:R4:W-:Y:S01]  /*2880*/  STS.128 [R3+UR8], R20 ;  /* 0x0000001403007988 */ /* 0x0009e20008000c08 */
[----:B------:R-:W-:-:S02]  /*2890*/  F2FP.F16.F32.PACK_AB R86, R89, R88 ;  /* 0x000000585956723e */ /* 0x000fc400000000ff */
[----:B------:R-:W-:Y:S02]  /*28a0*/  F2FP.F16.F32.PACK_AB R87, R91, R90 ;  /* 0x0000005a5b57723e */ /* 0x000fe400000000ff */
[----:B------:R-:W-:Y:S02]  /*28b0*/  F2FP.F16.F32.PACK_AB R93, R95, R94 ;  /* 0x0000005e5f5d723e */ /* 0x000fe400000000ff */
[----:B------:R-:W-:Y:S01]  /*28c0*/  F2FP.F16.F32.PACK_AB R100, R101, R100 ;  /* 0x000000646564723e */ /* 0x000fe200000000ff */
[----:B------:R4:W-:Y:S01]  /*28d0*/  STS.128 [R3+UR8+0x4000], R84 ;  /* 0x0040005403007988 */ /* 0x0009e20008000c08 */
[----:B------:R-:W-:Y:S02]  /*28e0*/  F2FP.F16.F32.PACK_AB R30, R33, R32 ;  /* 0x00000020211e723e */ /* 0x000fe400000000ff */
[----:B------:R-:W-:Y:S02]  /*28f0*/  F2FP.F16.F32.PACK_AB R31, R35, R34 ;  /* 0x00000022231f723e */ /* 0x000fe400000000ff */
[----:B------:R-:W-:-:S02]  /*2900*/  F2FP.F16.F32.PACK_AB R37, R39, R38 ;  /* 0x000000262725723e */ /* 0x000fc400000000ff */
[----:B------:R-:W-:Y:S02]  /*2910*/  F2FP.F16.F32.PACK_AB R44, R45, R44 ;  /* 0x0000002c2d2c723e */ /* 0x000fe400000000ff */
[----:B------:R-:W-:Y:S02]  /*2920*/  F2FP.F16.F32.PACK_AB R94, R97, R96 ;  /* 0x00000060615e723e */ /* 0x000fe400000000ff */
[----:B------:R-:W-:Y:S02]  /*2930*/  F2FP.F16.F32.PACK_AB R95, R99, R98 ;  /* 0x00000062635f723e */ /* 0x000fe400000000ff */
[----:B------:R-:W-:Y:S02]  /*2940*/  F2FP.F16.F32.PACK_AB R101, R103, R102 ;  /* 0x000000666765723e */ /* 0x000fe400000000ff */
[----:B------:R-:W-:Y:S02]  /*2950*/  F2FP.F16.F32.PACK_AB R108, R109, R108 ;  /* 0x0000006c6d6c723e */ /* 0x000fe400000000ff */
[----:B------:R-:W-:-:S02]  /*2960*/  LOP3.LUT R8, R0, 0x30, RZ, 0x3c, !PT ;  /* 0x0000003000087812 */ /* 0x000fc400078e3cff */
[----:B------:R-:W-:Y:S02]  /*2970*/  F2FP.F16.F32.PACK_AB R38, R41, R40 ;  /* 0x000000282926723e */ /* 0x000fe400000000ff */
[----:B------:R-:W-:Y:S01]  /*2980*/  F2FP.F16.F32.PACK_AB R39, R43, R42 ;  /* 0x0000002a2b27723e */ /* 0x000fe200000000ff */
[----:B------:R4:W-:Y:S01]  /*2990*/  STS.128 [R8+UR8], R28 ;  /* 0x0000001c08007988 */ /* 0x0009e20008000c08 */
[----:B------:R-:W-:Y:S02]  /*29a0*/  F2FP.F16.F32.PACK_AB R45, R47, R46 ;  /* 0x0000002e2f2d723e */ /* 0x000fe400000000ff */
[----:B------:R-:W-:Y:S01]  /*29b0*/  F2FP.F16.F32.PACK_AB R52, R53, R52 ;  /* 0x000000343534723e */ /* 0x000fe200000000ff */
[----:B------:R4:W-:Y:S01]  /*29c0*/  STS.128 [R8+UR8+0x4000], R92 ;  /* 0x0040005c08007988 */ /* 0x0009e20008000c08 */
[----:B------:R-:W-:Y:S02]  /*29d0*/  F2FP.F16.F32.PACK_AB R102, R105, R104 ;  /* 0x000000686966723e */ /* 0x000fe400000000ff */
[----:B------:R-:W-:-:S02]  /*29e0*/  F2FP.F16.F32.PACK_AB R103, R107, R106 ;  /* 0x0000006a6b67723e */ /* 0x000fc400000000ff */
[----:B------:R-:W-:Y:S02]  /*29f0*/  F2FP.F16.F32.PACK_AB R109, R111, R110 ;  /* 0x0000006e6f6d723e */ /* 0x000fe400000000ff */
[----:B------:R-:W-:Y:S02]  /*2a00*/  F2FP.F16.F32.PACK_AB R116, R117, R116 ;  /* 0x000000747574723e */ /* 0x000fe400000000ff */
[----:B------:R-:W-:Y:S02]  /*2a10*/  LOP3.LUT R9, R0, 0x40, RZ, 0x3c, !PT ;  /* 0x0000004000097812 */ /* 0x000fe400078e3cff */
[----:B------:R-:W-:Y:S02]  /*2a20*/  F2FP.F16.F32.PACK_AB R46, R49, R48 ;  /* 0x00000030312e723e */ /* 0x000fe400000000ff */
[----:B------:R-:W-:Y:S01]  /*2a30*/  F2FP.F16.F32.PACK_AB R47, R51, R50 ;  /* 0x00000032332f723e */ /* 0x000fe200000000ff */
[----:B------:R4:W-:Y:S01]  /*2a40*/  STS.128 [R9+UR8], R36 ;  /* 0x0000002409007988 */ /* 0x0009e20008000c08 */
[----:B------:R-:W-:-:S02]  /*2a50*/  F2FP.F16.F32.PACK_AB R53, R55, R54 ;  /* 0x000000363735723e */ /* 0x000fc400000000ff */
[----:B------:R-:W-:Y:S01]  /*2a60*/  F2FP.F16.F32.PACK_AB R60, R61, R60 ;  /* 0x0000003c3d3c723e */ /* 0x000fe200000000ff */
[----:B------:R4:W-:Y:S01]  /*2a70*/  STS.128 [R9+UR8+0x4000], R100 ;  /* 0x0040006409007988 */ /* 0x0009e20008000c08 */
        /* <DEDUP_REMOVED lines=13> */
[C---:B--2---:R-:W-:Y:S02]  /*2b50*/  LOP3.LUT R4, R0.reuse, 0x60, RZ, 0x3c, !PT ;  /* 0x0000006000047812 */ /* 0x044fe400078e3cff */
[----:B------:R-:W-:Y:S02]  /*2b60*/  F2FP.F16.F32.PACK_AB R62, R65, R64 ;  /* 0x00000040413e723e */ /* 0x000fe400000000ff */
[----:B------:R-:W-:Y:S01]  /*2b70*/  F2FP.F16.F32.PACK_AB R63, R67, R66 ;  /* 0x00000042433f723e */ /* 0x000fe200000000ff */
[----:B------:R4:W-:Y:S01]  /*2b80*/  STS.128 [R4+UR8], R52 ;  /* 0x0000003404007988 */ /* 0x0009e20008000c08 */
[----:B------:R-:W-:Y:S02]  /*2b90*/  F2FP.F16.F32.PACK_AB R126, R129, R128 ;  /* 0x00000080817e723e */ /* 0x000fe400000000ff */
[----:B------:R-:W-:Y:S01]  /*2ba0*/  F2FP.F16.F32.PACK_AB R127, R131, R130 ;  /* 0x00000082837f723e */ /* 0x000fe200000000ff */
[----:B------:R4:W-:Y:S01]  /*2bb0*/  STS.128 [R4+UR8+0x4000], R116 ;  /* 0x0040007404007988 */ /* 0x0009e20008000c08 */
[----:B---3--:R-:W-:-:S05]  /*2bc0*/  LOP3.LUT R0, R0, 0x70, RZ, 0x3c, !PT ;  /* 0x0000007000007812 */ /* 0x008fca00078e3cff */
[----:B------:R4:W-:Y:S04]  /*2bd0*/  STS.128 [R0+UR8], R60 ;  /* 0x0000003c00007988 */ /* 0x0009e80008000c08 */
[----:B------:R4:W-:Y:S01]  /*2be0*/  STS.128 [R0+UR8+0x4000], R124 ;  /* 0x0040007c00007988 */ /* 0x0009e20008000c08 */
[----:B------:R2:W-:Y:S06]  /*2bf0*/  MEMBAR.ALL.CTA ;  /* 0x0000000000007992 */ /* 0x0005ec0000008000 */
[----:B--2---:R-:W2:Y:S02]  /*2c00*/  FENCE.VIEW.ASYNC.S ;  /* 0x00000000000073c6 */ /* 0x004ea40000000000 */
[----:B--2---:R-:W-:Y:S06]  /*2c10*/  BAR.SYNC.DEFER_BLOCKING 0x0 ;  /* 0x0000000000007b1d */ /* 0x004fec0000010000 */
[----:B------:R4:W-:Y:S01]  /*2c20*/  @UP1 UTMASTG.2D [UR4], [UR16] ;  /* 0x00000004100013b5 */ /* 0x0009e20008008000 */
[----:B------:R0:W-:Y:S01]  /*2c30*/  UTMACMDFLUSH ;  /* 0x00000000000079b7 */ /* 0x0001e20000000000 */
[----:B------:R-:W-:-:S04]  /*2c40*/  DEPBAR.LE SB0, 0x0 ;  /* 0x000080000000791a */ /* 0x000fc80000000000 */
[----:B------:R-:W-:Y:S08]  /*2c50*/  BAR.SYNC.DEFER_BLOCKING 0x0 ;  /* 0x0000000000007b1d */ /* 0x000ff00000010000 */
[----:B------:R-:W-:Y:S06]  /*2c60*/  BAR.SYNC.DEFER_BLOCKING 0x0 ;  /* 0x0000000000007b1d */ /* 0x000fec0000010000 */
[----:B----4-:R-:W-:Y:S05]  /*2c70*/  @P2 BRA `(.L_x_75) ;  /* 0x0000000000a02947 */ /* 0x010fea0003800000 */
[----:B------:R-:W2:Y:S01]  /*2c80*/  S2UR UR5, SR_CgaCtaId ;  /* 0x00000000000579c3 */ /* 0x000ea20000008800 */
[----:B------:R-:W-:Y:S01]  /*2c90*/  NOP ;  /* 0x0000000000007918 */ /* 0x000fe20000000000 */
[----:B------:R-:W-:Y:S01]  /*2ca0*/  UMOV UR4, 0x50 ;  /* 0x0000005000047882 */ /* 0x000fe20000000000 */
[----:B------:R-:W-:Y:S02]  /*2cb0*/  IMAD.U32 R0, RZ, RZ, UR24 ;  /* 0x00000018ff007e24 */ /* 0x000fe4000f8e00ff */
[----:B------:R-:W-:Y:S02]  /*2cc0*/  IMAD.MOV.U32 R3, RZ, RZ, 0xf ;  /* 0x0000000fff037424 */ /* 0x000fe400078e00ff */
[----:B------:R-:W-:Y:S01]  /*2cd0*/  IMAD.MOV.U32 R7, RZ, RZ, 0x1 ;  /* 0x00000001ff077424 */ /* 0x000fe200078e00ff */
[----:B------:R-:W-:-:S04]  /*2ce0*/  LOP3.LUT R0, R0, 0xffff, RZ, 0xc0, !PT ;  /* 0x0000ffff00007812 */ /* 0x000fc800078ec0ff */
[----:B------:R-:W-:-:S05]  /*2cf0*/  SHF.R.U32.HI R0, RZ, 0x5, R0 ;  /* 0x00000005ff007819 */ /* 0x000fca0000011600 */
[----:B------:R-:W-:Y:S01]  /*2d00*/  VIADD R2, R0, 0x10 ;  /* 0x0000001000027836 */ /* 0x000fe20000000000 */
[----:B------:R-:W-:Y:S01]  /*2d10*/  SHF.L.U32 R0, R3, R0, RZ ;  /* 0x0000000003007219 */ /* 0x000fe200000006ff */
[----:B--2---:R-:W-:-:S03]  /*2d20*/  ULEA UR6, UR5, UR4, 0x18 ;  /* 0x0000000405067291 */ /* 0x004fc6000f8ec0ff */
[----:B------:R-:W-:-:S04]  /*2d30*/  SHF.L.U32 R3, R7, R2, RZ ;  /* 0x0000000207037219 */ /* 0x000fc800000006ff */
[----:B------:R-:W-:Y:S02]  /*2d40*/  LOP3.LUT R0, R3, R0, RZ, 0xfc, !PT ;  /* 0x0000000003007212 */ /* 0x000fe400078efcff */
[----:B------:R-:W2:Y:S02]  /*2d50*/  LDS R5, [UR6] ;  /* 0x00000006ff057984 */ /* 0x000ea40008000800 */
[C---:B------:R-:W-:Y:S02]  /*2d60*/  LOP3.LUT R2, R0.reuse, 0xffff, RZ, 0xc0, !PT ;  /* 0x0000ffff00027812 */ /* 0x040fe400078ec0ff */
[----:B--2---:R-:W-:-:S04]  /*2d70*/  LOP3.LUT R3, R0, 0xffff, R5, 0x80, !PT ;  /* 0x0000ffff00037812 */ /* 0x004fc800078e8005 */
[----:B------:R-:W-:-:S13]  /*2d80*/  ISETP.NE.AND P0, PT, R3, R2, PT ;  /* 0x000000020300720c */ /* 0x000fda0003f05270 */
[----:B------:R-:W-:Y:S05]  /*2d90*/  @P0 BRA `(.L_x_76) ;  /* 0x0000000000500947 */ /* 0x000fea0003800000 */
[----:B------:R-:W-:Y:S02]  /*2da0*/  SHF.R.U32.HI R5, RZ, 0x10, R5 ;  /* 0x00000010ff057819 */ /* 0x000fe40000011605 */
[----:B------:R-:W-:-:S04]  /*2db0*/  SHF.R.U32.HI R2, RZ, 0x10, R0 ;  /* 0x00000010ff027819 */ /* 0x000fc80000011600 */
[----:B------:R-:W-:-:S04]  /*2dc0*/  LOP3.LUT R5, R5, R2, RZ, 0xc0, !PT ;  /* 0x0000000205057212 */ /* 0x000fc800078ec0ff */
[----:B------:R-:W-:-:S13]  /*2dd0*/  ISETP.NE.AND P0, PT, R5, R2, PT ;  /* 0x000000020500720c */ /* 0x000fda0003f05270 */
[----:B------:R-:W-:Y:S05]  /*2de0*/  @P0 BRA `(.L_x_77) ;  /* 0x0000000000300947 */ /* 0x000fea0003800000 */
[----:B------:R-:W-:Y:S01]  /*2df0*/  R2UR UR4, R0 ;  /* 0x00000000000472ca */ /* 0x000fe200000e0000 */
[----:B------:R-:W-:Y:S01]  /*2e00*/  VOTEU.ANY UR5, UPT, PT ;  /* 0x0000000000057886 */ /* 0x000fe200038e0100 */
[----:B------:R-:W2:Y:S01]  /*2e10*/  S2R R0, SR_LANEID ;  /* 0x0000000000007919 */ /* 0x000ea20000000000 */
[----:B------:R-:W-:-:S10]  /*2e20*/  UFLO.U32 UR5, UR5 ;  /* 0x00000005000572bd */ /* 0x000fd400080e0000 */
[----:B------:R-:W-:-:S06]  /*2e30*/  ULOP3.LUT UR4, URZ, UR4, URZ, 0x33, !UPT ;  /* 0x00000004ff047292 */ /* 0x000fcc000f8e33ff */
[----:B------:R-:W-:-:S04]  /*2e40*/  IMAD.U32 R2, RZ, RZ, UR4 ;  /* 0x00000004ff027e24 */ /* 0x000fc8000f8e00ff */
[----:B------:R-:W3:Y:S02]  /*2e50*/  REDUX UR7, R2 ;  /* 0x00000000020773c4 */ /* 0x000ee40000000000 */
[----:B------:R4:W-:Y:S01]  /*2e60*/  UTCATOMSWS.AND URZ, UR4 ;  /* 0x0000000400ff79e3 */ /* 0x0009e20008000000 */
[----:B--2---:R-:W-:Y:S01]  /*2e70*/  ISETP.EQ.U32.AND P0, PT, R0, UR5, PT ;  /* 0x0000000500007c0c */ /* 0x004fe2000bf02070 */
[----:B---3--:R-:W-:-:S12]  /*2e80*/  IMAD.U32 R0, RZ, RZ, UR7 ;  /* 0x00000007ff007e24 */ /* 0x008fd8000f8e00ff */
[----:B------:R4:W-:Y:S01]  /*2e90*/  @P0 ATOMS.AND RZ, [UR6], R0 ;  /* 0x00000000ffff098c */ /* 0x0009e2000a800006 */
[----:B------:R-:W-:Y:S05]  /*2ea0*/  BRA `(.L_x_75) ;  /* 0x0000000000147947 */ /* 0x000fea0003800000 */
.L_x_77:
[----:B------:R-:W-:-:S07]  /*2eb0*/  MOV R2, 0x2ed0 ;  /* 0x00002ed000027802 */ /* 0x000fce0000000f00 */
[----:B-1----:R-:W-:Y:S05]  /*2ec0*/  CALL.REL.NOINC `($__internal_0_$__cuda_sm10x_tcgen05_guardrail_trap_col_being_dealloced_not_returned_by_alloc) ;  /* 0x0000000000447944 */ /* 0x002fea0003c00000 */
[----:B------:R-:W-:Y:S05]  /*2ed0*/  BRA `(.L_x_75) ;  /* 0x0000000000087947 */ /* 0x000fea0003800000 */
.L_x_76:
[----:B------:R-:W-:-:S07]  /*2ee0*/  MOV R2, 0x2f00 ;  /* 0x00002f0000027802 */ /* 0x000fce0000000f00 */
[----:B-1----:R-:W-:Y:S05]  /*2ef0*/  CALL.REL.NOINC `($__internal_2_$__cuda_sm10x_tcgen05_guardrail_trap_unallocated_columns_being_dealloced) ;  /* 0x0000000000507944 */ /* 0x002fea0003c00000 */
.L_x_75:
[----:B------:R-:W-:Y:S01]  /*2f00*/  NOP ;  /* 0x0000000000007918 */ /* 0x000fe20000000000 */
[----:B----4-:R-:W-:Y:S05]  /*2f10*/  EXIT ;  /* 0x000000000000794d */ /* 0x010fea0003800000 */
.L_x_60:
[----:B------:R-:W2:Y:S02]  /*2f20*/  SYNCS.PHASECHK.TRANS64.TRYWAIT P0, [UR8+0x10000], RZ ;  /* 0x010000ffff0075a7 */ /* 0x000ea40008001108 */
[----:B--2---:R-:W-:Y:S05]  /*2f30*/  @!P0 BRA `(.L_x_60) ;  /* 0xfffffffc00f88947 */ /* 0x004fea000383ffff */
[----:B------:R-:W-:Y:S05]  /*2f40*/  BRA `(.L_x_78) ;  /* 0xffffffec00647947 */ /* 0x000fea000383ffff */
.L_x_62:
[----:B------:R-:W2:Y:S02]  /*2f50*/  SYNCS.PHASECHK.TRANS64.TRYWAIT P1, [UR8+0x10020], RZ ;  /* 0x010020ffff0075a7 */ /* 0x000ea40008021108 */
[----:B--2---:R-:W-:Y:S05]  /*2f60*/  @!P1 BRA `(.L_x_62) ;  /* 0xfffffffc00f89947 */ /* 0x004fea000383ffff */
[----:B------:R-:W-:Y:S05]  /*2f70*/  BRA `(.L_x_79) ;  /* 0xffffffec00e87947 */ /* 0x000fea000383ffff */
.L_x_63:
[----:B------:R-:W3:Y:S02]  /*2f80*/  SYNCS.PHASECHK.TRANS64.TRYWAIT P0, [UR25+0x10000], R2 ;  /* 0x01000002ff0075a7 */ /* 0x000ee40008001119 */
[----:B---3--:R-:W-:Y:S05]  /*2f90*/  @!P0 BRA `(.L_x_63) ;  /* 0xfffffffc00f88947 */ /* 0x008fea000383ffff */
[----:B------:R-:W-:Y:S05]  /*2fa0*/  BRA `(.L_x_80) ;  /* 0xfffffff000707947 */ /* 0x000fea000383ffff */
.L_x_65:
[----:B------:R-:W3:Y:S02]  /*2fb0*/  SYNCS.PHASECHK.TRANS64.TRYWAIT P0, [UR25+0x10020], R2 ;  /* 0x01002002ff0075a7 */ /* 0x000ee40008001119 */
[----:B---3--:R-:W-:Y:S05]  /*2fc0*/  @!P0 BRA `(.L_x_65) ;  /* 0xfffffffc00f88947 */ /* 0x008fea000383ffff */
[----:B------:R-:W-:Y:S05]  /*2fd0*/  BRA `(.L_x_81) ;  /* 0xfffffff000e47947 */ /* 0x000fea000383ffff */
        .weak           $__internal_0_$__cuda_sm10x_tcgen05_guardrail_trap_col_being_dealloced_not_returned_by_alloc
        .type           $__internal_0_$__cuda_sm10x_tcgen05_guardrail_trap_col_being_dealloced_not_returned_by_alloc,@function
        .size           $__internal_0_$__cuda_sm10x_tcgen05_guardrail_trap_col_being_dealloced_not_returned_by_alloc,($__internal_1_$__cuda_sm10x_tcgen05_guardrail_trap_phase_invalid_during_alloc - $__internal_0_$__cuda_sm10x_tcgen05_guardrail_trap_col_being_dealloced_not_returned_by_alloc)
$__internal_0_$__cuda_sm10x_tcgen05_guardrail_trap_col_being_dealloced_not_returned_by_alloc:
[----:B------:R-:W-:Y:S05]  /*2fe0*/  BPT.TRAP 0x1 ;  /* 0x000000040000795c */ /* 0x000fea0000300000 */
[----:B------:R-:W-:-:S04]  /*2ff0*/  IMAD.MOV.U32 R3, RZ, RZ, 0x0 ;  /* 0x00000000ff037424 */ /* 0x000fc800078e00ff */
[----:B------:R-:W-:Y:S05]  /*3000*/  RET.REL.NODEC R2 `(gluon_tcgen05) ;  /* 0xffffffcc02fc7950 */ /* 0x000fea0003c3ffff */
        .weak           $__internal_1_$__cuda_sm10x_tcgen05_guardrail_trap_phase_invalid_during_alloc
        .type           $__internal_1_$__cuda_sm10x_tcgen05_guardrail_trap_phase_invalid_during_alloc,@function
        .size           $__internal_1_$__cuda_sm10x_tcgen05_guardrail_trap_phase_invalid_during_alloc,($__internal_2_$__cuda_sm10x_tcgen05_guardrail_trap_unallocated_columns_being_dealloced - $__internal_1_$__cuda_sm10x_tcgen05_guardrail_trap_phase_invalid_during_alloc)
$__internal_1_$__cuda_sm10x_tcgen05_guardrail_trap_phase_invalid_during_alloc:
[----:B------:R-:W-:Y:S05]  /*3010*/  BPT.TRAP 0x1 ;  /* 0x000000040000795c */ /* 0x000fea0000300000 */
[----:B------:R-:W-:-:S04]  /*3020*/  IMAD.MOV.U32 R3, RZ, RZ, 0x0 ;  /* 0x00000000ff037424 */ /* 0x000fc800078e00ff */
[----:B------:R-:W-:Y:S05]  /*3030*/  RET.REL.NODEC R2 `(gluon_tcgen05) ;  /* 0xffffffcc02f07950 */ /* 0x000fea0003c3ffff */
        .weak           $__internal_2_$__cuda_sm10x_tcgen05_guardrail_trap_unallocated_columns_being_dealloced
        .type           $__internal_2_$__cuda_sm10x_tcgen05_guardrail_trap_unallocated_columns_being_dealloced,@function
        .size           $__internal_2_$__cuda_sm10x_tcgen05_guardrail_trap_unallocated_columns_being_dealloced,(.L_x_85 - $__internal_2_$__cuda_sm10x_tcgen05_guardrail_trap_unallocated_columns_being_dealloced)
$__internal_2_$__cuda_sm10x_tcgen05_guardrail_trap_unallocated_columns_being_dealloced:
[----:B------:R-:W-:Y:S05]  /*3040*/  BPT.TRAP 0x1 ;  /* 0x000000040000795c */ /* 0x000fea0000300000 */
[----:B------:R-:W-:-:S04]  /*3050*/  IMAD.MOV.U32 R3, RZ, RZ, 0x0 ;  /* 0x00000000ff037424 */ /* 0x000fc800078e00ff */
[----:B------:R-:W-:Y:S05]  /*3060*/  RET.REL.NODEC R2 `(gluon_tcgen05) ;  /* 0xffffffcc02e47950 */ /* 0x000fea0003c3ffff */
.L_x_82:
[----:B------:R-:W-:-:S00]  /*3070*/  BRA `(.L_x_82) ;  /* 0xfffffffc00fc7947 */ /* 0x000fc0000383ffff */
[----:B------:R-:W-:-:S00]  /*3080*/  NOP ;  /* 0x0000000000007918 */ /* 0x000fc00000000000 */
[----:B------:R-:W-:-:S00]  /*3090*/  NOP ;  /* 0x0000000000007918 */ /* 0x000fc00000000000 */
[----:B------:R-:W-:-:S00]  /*30a0*/  NOP ;  /* 0x0000000000007918 */ /* 0x000fc00000000000 */
[----:B------:R-:W-:-:S00]  /*30b0*/  NOP ;  /* 0x0000000000007918 */ /* 0x000fc00000000000 */
[----:B------:R-:W-:-:S00]  /*30c0*/  NOP ;  /* 0x0000000000007918 */ /* 0x000fc00000000000 */
[----:B------:R-:W-:-:S00]  /*30d0*/  NOP ;  /* 0x0000000000007918 */ /* 0x000fc00000000000 */
[----:B------:R-:W-:-:S00]  /*30e0*/  NOP ;  /* 0x0000000000007918 */ /* 0x000fc00000000000 */
[----:B------:R-:W-:-:S00]  /*30f0*/  NOP ;  /* 0x0000000000007918 */ /* 0x000fc00000000000 */
.L_x_85:


//--------------------- .nv.shared.gluon_tcgen05  --------------------------
	.section	.nv.shared.gluon_tcgen05,"aw",@nobits
	.sectionflags	@""
	.align	16
	.zero		1024


//--------------------- .nv.shared.reserved.0     --------------------------
	.section	.nv.shared.reserved.0,"aw",@nobits
	.align	8
	.weak		__nv_reservedSMEM_offset_0_alias
	.size		__nv_reservedSMEM_offset_0_alias, 0, 64
	.other		__nv_reservedSMEM_offset_0_alias,@"STO_CUDA_RESERVED_SHARED STV_DEFAULT"
__nv_reservedSMEM_offset_0_alias:
	.zero		0
.nv.shared.reserved.0:
	.zero		64
	.weak		__nv_reservedSMEM_allocation_phase
	.type		__nv_reservedSMEM_allocation_phase,@object
	.size		__nv_reservedSMEM_allocation_phase,(.L_0 - __nv_reservedSMEM_allocation_phase)
__nv_reservedSMEM_allocation_phase:
	.zero		1
.L_0:
	.zero		7
	.weak		__nv_reservedSMEM_devtool_atexit_pc
	.type		__nv_reservedSMEM_devtool_atexit_pc,@object
	.size		__nv_reservedSMEM_devtool_atexit_pc,(__nv_reservedSMEM_allocation_mask - __nv_reservedSMEM_devtool_atexit_pc)
__nv_reservedSMEM_devtool_atexit_pc:
	.zero		8
	.weak		__nv_reservedSMEM_allocation_mask
	.type		__nv_reservedSMEM_allocation_mask,@object
	.size		__nv_reservedSMEM_allocation_mask,(.L_2 - __nv_reservedSMEM_allocation_mask)
__nv_reservedSMEM_allocation_mask:
	.zero		4
.L_2:


//--------------------- .nv.constant0.gluon_tcgen05 --------------------------
	.section	.nv.constant0.gluon_tcgen05,"a",@progbits
	.sectionflags	@""
	.align	4
.nv.constant0.gluon_tcgen05:
	.zero		976


//--------------------- SYMBOLS --------------------------

	.type		.nv.reservedSmem.offset0,@object
	.size		.nv.reservedSmem.offset0,0x4
	.type		.nv.reservedSmem.cap,@object
	.size		.nv.reservedSmem.cap,0x4
